//
// Generated by NVIDIA NVVM Compiler
//
// Compiler Build ID: CL-36424714
// Cuda compilation tools, release 13.0, V13.0.88
// Based on NVVM 20.0.0
//

.version 9.0
.target sm_100
.address_size 64

	// .globl	_Z5POTF2Pdiii

.visible .entry _Z5POTF2Pdiii(
	.param .u64 .ptr .align 1 _Z5POTF2Pdiii_param_0,
	.param .u32 _Z5POTF2Pdiii_param_1,
	.param .u32 _Z5POTF2Pdiii_param_2,
	.param .u32 _Z5POTF2Pdiii_param_3
)
{
	.reg .pred 	%p<16>;
	.reg .b16 	%rs<17>;
	.reg .b32 	%r<58>;
	.reg .b64 	%rd<46>;
	.reg .b64 	%fd<81>;

	ld.param.u64 	%rd3, [_Z5POTF2Pdiii_param_0];
	ld.param.u32 	%r28, [_Z5POTF2Pdiii_param_1];
	ld.param.u32 	%r26, [_Z5POTF2Pdiii_param_2];
	ld.param.u32 	%r27, [_Z5POTF2Pdiii_param_3];
	cvta.to.global.u64 	%rd4, %rd3;
	mov.u32 	%r1, %tid.x;
	mul.lo.s32 	%r29, %r26, %r28;
	cvt.s64.s32 	%rd5, %r29;
	cvt.s64.s32 	%rd6, %r28;
	add.s64 	%rd7, %rd5, %rd6;
	shl.b64 	%rd8, %rd7, 3;
	add.s64 	%rd1, %rd4, %rd8;
	setp.lt.s32 	%p1, %r27, 1;
	@%p1 bra 	$L__BB0_19;
	mul.lo.s32 	%r2, %r26, %r1;
	cvt.u16.u32 	%rs1, %r27;
	shl.b32 	%r3, %r26, 3;
	mov.b32 	%r50, 0;
	mov.b16 	%rs15, 0;
	mul.wide.s32 	%rd40, %r26, 8;
	mov.u16 	%rs16, %rs15;
$L__BB0_2:
	not.b32 	%r31, %r50;
	add.s32 	%r5, %r27, %r31;
	setp.ne.s32 	%p2, %r1, %r50;
	@%p2 bra 	$L__BB0_4;
	add.s32 	%r32, %r2, %r1;
	mul.wide.s32 	%rd9, %r32, 8;
	add.s64 	%rd10, %rd1, %rd9;
	ld.global.f64 	%fd1, [%rd10];
	sqrt.rn.f64 	%fd2, %fd1;
	st.global.f64 	[%rd10], %fd2;
$L__BB0_4:
	setp.ge.u32 	%p3, %r1, %r27;
	bar.sync 	0;
	setp.le.u32 	%p4, %r1, %r50;
	or.pred  	%p5, %p3, %p4;
	@%p5 bra 	$L__BB0_18;
	add.s32 	%r52, %r50, %r2;
	mul.wide.s32 	%rd11, %r52, 8;
	add.s64 	%rd2, %rd1, %rd11;
	ld.global.f64 	%fd3, [%rd2];
	mul.lo.s32 	%r33, %r50, %r26;
	add.s32 	%r34, %r33, %r50;
	mul.wide.s32 	%rd12, %r34, 8;
	add.s64 	%rd13, %rd1, %rd12;
	ld.global.f64 	%fd4, [%rd13];
	div.rn.f64 	%fd5, %fd3, %fd4;
	st.global.f64 	[%rd2], %fd5;
	add.s32 	%r35, %r33, %r1;
	mul.wide.s32 	%rd14, %r35, 8;
	add.s64 	%rd15, %rd1, %rd14;
	st.global.f64 	[%rd15], %fd5;
	bar.sync 	0;
	add.s32 	%r56, %r50, 1;
	setp.ge.s32 	%p6, %r56, %r27;
	@%p6 bra 	$L__BB0_18;
	sub.s32 	%r36, %r27, %r50;
	add.s32 	%r37, %r36, -2;
	setp.lt.u32 	%p7, %r37, 7;
	@%p7 bra 	$L__BB0_10;
	and.b32  	%r38, %r5, -8;
	neg.s32 	%r53, %r38;
	mad.lo.s32 	%r51, %r26, %r56, %r50;
	mov.u32 	%r54, %r50;
$L__BB0_8:
	.pragma "nounroll";
	ld.global.f64 	%fd6, [%rd2];
	mul.wide.s32 	%rd16, %r51, 8;
	add.s64 	%rd17, %rd1, %rd16;
	ld.global.f64 	%fd7, [%rd17];
	mul.f64 	%fd8, %fd6, %fd7;
	add.s32 	%r39, %r52, 1;
	mul.wide.s32 	%rd18, %r39, 8;
	add.s64 	%rd19, %rd1, %rd18;
	ld.global.f64 	%fd9, [%rd19];
	sub.f64 	%fd10, %fd9, %fd8;
	st.global.f64 	[%rd19], %fd10;
	ld.global.f64 	%fd11, [%rd2];
	add.s64 	%rd21, %rd17, %rd40;
	ld.global.f64 	%fd12, [%rd21];
	mul.f64 	%fd13, %fd11, %fd12;
	ld.global.f64 	%fd14, [%rd19+8];
	sub.f64 	%fd15, %fd14, %fd13;
	st.global.f64 	[%rd19+8], %fd15;
	ld.global.f64 	%fd16, [%rd2];
	add.s64 	%rd22, %rd21, %rd40;
	ld.global.f64 	%fd17, [%rd22];
	mul.f64 	%fd18, %fd16, %fd17;
	ld.global.f64 	%fd19, [%rd19+16];
	sub.f64 	%fd20, %fd19, %fd18;
	st.global.f64 	[%rd19+16], %fd20;
	ld.global.f64 	%fd21, [%rd2];
	add.s64 	%rd23, %rd22, %rd40;
	ld.global.f64 	%fd22, [%rd23];
	mul.f64 	%fd23, %fd21, %fd22;
	ld.global.f64 	%fd24, [%rd19+24];
	sub.f64 	%fd25, %fd24, %fd23;
	st.global.f64 	[%rd19+24], %fd25;
	ld.global.f64 	%fd26, [%rd2];
	add.s64 	%rd24, %rd23, %rd40;
	ld.global.f64 	%fd27, [%rd24];
	mul.f64 	%fd28, %fd26, %fd27;
	ld.global.f64 	%fd29, [%rd19+32];
	sub.f64 	%fd30, %fd29, %fd28;
	st.global.f64 	[%rd19+32], %fd30;
	ld.global.f64 	%fd31, [%rd2];
	add.s64 	%rd25, %rd24, %rd40;
	ld.global.f64 	%fd32, [%rd25];
	mul.f64 	%fd33, %fd31, %fd32;
	ld.global.f64 	%fd34, [%rd19+40];
	sub.f64 	%fd35, %fd34, %fd33;
	st.global.f64 	[%rd19+40], %fd35;
	ld.global.f64 	%fd36, [%rd2];
	add.s64 	%rd26, %rd25, %rd40;
	ld.global.f64 	%fd37, [%rd26];
	mul.f64 	%fd38, %fd36, %fd37;
	ld.global.f64 	%fd39, [%rd19+48];
	sub.f64 	%fd40, %fd39, %fd38;
	st.global.f64 	[%rd19+48], %fd40;
	ld.global.f64 	%fd41, [%rd2];
	add.s64 	%rd27, %rd26, %rd40;
	ld.global.f64 	%fd42, [%rd27];
	mul.f64 	%fd43, %fd41, %fd42;
	ld.global.f64 	%fd44, [%rd19+56];
	sub.f64 	%fd45, %fd44, %fd43;
	st.global.f64 	[%rd19+56], %fd45;
	add.s32 	%r54, %r54, 8;
	add.s32 	%r53, %r53, 8;
	add.s32 	%r52, %r52, 8;
	add.s32 	%r51, %r51, %r3;
	setp.ne.s32 	%p8, %r53, 0;
	@%p8 bra 	$L__BB0_8;
	add.s32 	%r56, %r54, 1;
$L__BB0_10:
	and.b32  	%r40, %r5, 7;
	setp.eq.s32 	%p9, %r40, 0;
	@%p9 bra 	$L__BB0_18;
	not.b16 	%rs9, %rs16;
	add.s16 	%rs10, %rs9, %rs1;
	cvt.u32.u16 	%r41, %rs10;
	and.b32  	%r20, %r41, 7;
	add.s32 	%r42, %r20, -1;
	setp.lt.u32 	%p10, %r42, 3;
	@%p10 bra 	$L__BB0_13;
	ld.global.f64 	%fd46, [%rd2];
	mad.lo.s32 	%r43, %r56, %r26, %r50;
	mul.wide.s32 	%rd28, %r43, 8;
	add.s64 	%rd29, %rd1, %rd28;
	ld.global.f64 	%fd47, [%rd29];
	mul.f64 	%fd48, %fd46, %fd47;
	add.s32 	%r44, %r56, %r2;
	mul.wide.s32 	%rd30, %r44, 8;
	add.s64 	%rd31, %rd1, %rd30;
	ld.global.f64 	%fd49, [%rd31];
	sub.f64 	%fd50, %fd49, %fd48;
	st.global.f64 	[%rd31], %fd50;
	ld.global.f64 	%fd51, [%rd2];
	add.s64 	%rd33, %rd29, %rd40;
	ld.global.f64 	%fd52, [%rd33];
	mul.f64 	%fd53, %fd51, %fd52;
	ld.global.f64 	%fd54, [%rd31+8];
	sub.f64 	%fd55, %fd54, %fd53;
	st.global.f64 	[%rd31+8], %fd55;
	ld.global.f64 	%fd56, [%rd2];
	add.s64 	%rd34, %rd33, %rd40;
	ld.global.f64 	%fd57, [%rd34];
	mul.f64 	%fd58, %fd56, %fd57;
	ld.global.f64 	%fd59, [%rd31+16];
	sub.f64 	%fd60, %fd59, %fd58;
	st.global.f64 	[%rd31+16], %fd60;
	ld.global.f64 	%fd61, [%rd2];
	add.s64 	%rd35, %rd34, %rd40;
	ld.global.f64 	%fd62, [%rd35];
	mul.f64 	%fd63, %fd61, %fd62;
	ld.global.f64 	%fd64, [%rd31+24];
	sub.f64 	%fd65, %fd64, %fd63;
	st.global.f64 	[%rd31+24], %fd65;
	add.s32 	%r56, %r56, 4;
$L__BB0_13:
	and.b32  	%r45, %r20, 3;
	setp.eq.s32 	%p11, %r45, 0;
	@%p11 bra 	$L__BB0_18;
	xor.b16  	%rs11, %rs15, 3;
	add.s16 	%rs4, %rs11, %rs1;
	and.b16  	%rs13, %rs4, 3;
	setp.eq.s16 	%p12, %rs13, 1;
	@%p12 bra 	$L__BB0_16;
	ld.global.f64 	%fd66, [%rd2];
	mad.lo.s32 	%r46, %r56, %r26, %r50;
	mul.wide.s32 	%rd36, %r46, 8;
	add.s64 	%rd37, %rd1, %rd36;
	ld.global.f64 	%fd67, [%rd37];
	mul.f64 	%fd68, %fd66, %fd67;
	add.s32 	%r47, %r56, %r2;
	mul.wide.s32 	%rd38, %r47, 8;
	add.s64 	%rd39, %rd1, %rd38;
	ld.global.f64 	%fd69, [%rd39];
	sub.f64 	%fd70, %fd69, %fd68;
	st.global.f64 	[%rd39], %fd70;
	ld.global.f64 	%fd71, [%rd2];
	add.s64 	%rd41, %rd37, %rd40;
	ld.global.f64 	%fd72, [%rd41];
	mul.f64 	%fd73, %fd71, %fd72;
	ld.global.f64 	%fd74, [%rd39+8];
	sub.f64 	%fd75, %fd74, %fd73;
	st.global.f64 	[%rd39+8], %fd75;
	add.s32 	%r56, %r56, 2;
$L__BB0_16:
	and.b16  	%rs14, %rs4, 1;
	setp.eq.b16 	%p13, %rs14, 1;
	not.pred 	%p14, %p13;
	@%p14 bra 	$L__BB0_18;
	ld.global.f64 	%fd76, [%rd2];
	mad.lo.s32 	%r48, %r56, %r26, %r50;
	mul.wide.s32 	%rd42, %r48, 8;
	add.s64 	%rd43, %rd1, %rd42;
	ld.global.f64 	%fd77, [%rd43];
	mul.f64 	%fd78, %fd76, %fd77;
	add.s32 	%r49, %r56, %r2;
	mul.wide.s32 	%rd44, %r49, 8;
	add.s64 	%rd45, %rd1, %rd44;
	ld.global.f64 	%fd79, [%rd45];
	sub.f64 	%fd80, %fd79, %fd78;
	st.global.f64 	[%rd45], %fd80;
$L__BB0_18:
	bar.sync 	0;
	add.s32 	%r50, %r50, 1;
	setp.ne.s32 	%p15, %r50, %r27;
	add.s16 	%rs16, %rs16, 1;
	add.s16 	%rs15, %rs15, 1;
	@%p15 bra 	$L__BB0_2;
$L__BB0_19:
	ret;

}
	// .globl	_Z4TRSMPdiii
.visible .entry _Z4TRSMPdiii(
	.param .u64 .ptr .align 1 _Z4TRSMPdiii_param_0,
	.param .u32 _Z4TRSMPdiii_param_1,
	.param .u32 _Z4TRSMPdiii_param_2,
	.param .u32 _Z4TRSMPdiii_param_3
)
{
	.reg .pred 	%p<14>;
	.reg .b16 	%rs<11>;
	.reg .b32 	%r<59>;
	.reg .b64 	%rd<44>;
	.reg .b64 	%fd<72>;

	ld.param.u64 	%rd2, [_Z4TRSMPdiii_param_0];
	ld.param.u32 	%r28, [_Z4TRSMPdiii_param_1];
	ld.param.u32 	%r26, [_Z4TRSMPdiii_param_2];
	ld.param.u32 	%r27, [_Z4TRSMPdiii_param_3];
	cvta.to.global.u64 	%rd3, %rd2;
	mov.u32 	%r29, %tid.x;
	mov.u32 	%r30, %ctaid.x;
	mov.u32 	%r1, %ntid.x;
	mad.lo.s32 	%r51, %r30, %r1, %r29;
	mul.lo.s32 	%r31, %r26, %r28;
	cvt.s64.s32 	%rd4, %r31;
	cvt.s64.s32 	%rd5, %r28;
	add.s64 	%rd6, %rd4, %rd5;
	shl.b64 	%rd7, %rd6, 3;
	add.s64 	%rd1, %rd3, %rd7;
	add.s32 	%r32, %r28, %r27;
	sub.s32 	%r3, %r26, %r32;
	setp.ge.s32 	%p1, %r51, %r3;
	@%p1 bra 	$L__BB1_7;
	setp.lt.s32 	%p2, %r27, 1;
	@%p2 bra 	$L__BB1_7;
	shl.b32 	%r4, %r26, 3;
	mov.u32 	%r33, %nctaid.x;
	mul.lo.s32 	%r5, %r1, %r33;
	mul.wide.s32 	%rd32, %r26, 8;
$L__BB1_3:
	add.s32 	%r7, %r51, %r27;
	mul.lo.s32 	%r8, %r7, %r26;
	mov.b32 	%r52, 0;
	mov.b16 	%rs9, 0;
	mov.u16 	%rs10, %rs9;
$L__BB1_4:
	setp.eq.s32 	%p3, %r52, 0;
	mov.f64 	%fd65, 0d0000000000000000;
	@%p3 bra 	$L__BB1_5;
	bra.uni 	$L__BB1_8;
$L__BB1_5:
	add.s32 	%r47, %r52, %r8;
	mul.wide.s32 	%rd38, %r47, 8;
	add.s64 	%rd39, %rd1, %rd38;
	ld.global.f64 	%fd60, [%rd39];
	sub.f64 	%fd61, %fd60, %fd65;
	st.global.f64 	[%rd39], %fd61;
	mul.lo.s32 	%r48, %r52, %r26;
	add.s32 	%r49, %r48, %r52;
	mul.wide.s32 	%rd40, %r49, 8;
	add.s64 	%rd41, %rd1, %rd40;
	ld.global.f64 	%fd62, [%rd41];
	div.rn.f64 	%fd63, %fd61, %fd62;
	st.global.f64 	[%rd39], %fd63;
	add.s32 	%r50, %r7, %r48;
	mul.wide.s32 	%rd42, %r50, 8;
	add.s64 	%rd43, %rd1, %rd42;
	st.global.f64 	[%rd43], %fd63;
	add.s32 	%r52, %r52, 1;
	setp.eq.s32 	%p12, %r52, %r27;
	add.s16 	%rs10, %rs10, 1;
	add.s16 	%rs9, %rs9, 1;
	@%p12 bra 	$L__BB1_6;
	bra.uni 	$L__BB1_4;
$L__BB1_6:
	add.s32 	%r51, %r51, %r5;
	setp.lt.s32 	%p13, %r51, %r3;
	@%p13 bra 	$L__BB1_3;
$L__BB1_7:
	ret;
$L__BB1_8:
	setp.lt.u32 	%p4, %r52, 8;
	mov.f64 	%fd65, 0d0000000000000000;
	mov.b32 	%r56, 0;
	@%p4 bra 	$L__BB1_11;
	and.b32  	%r56, %r52, 2147483640;
	and.b32  	%r36, %r52, -8;
	neg.s32 	%r55, %r36;
	mov.f64 	%fd65, 0d0000000000000000;
	mov.u32 	%r53, %r8;
	mov.u32 	%r54, %r52;
$L__BB1_10:
	.pragma "nounroll";
	mul.wide.s32 	%rd8, %r53, 8;
	add.s64 	%rd9, %rd1, %rd8;
	ld.global.f64 	%fd17, [%rd9];
	mul.wide.s32 	%rd10, %r54, 8;
	add.s64 	%rd11, %rd1, %rd10;
	ld.global.f64 	%fd18, [%rd11];
	fma.rn.f64 	%fd19, %fd17, %fd18, %fd65;
	ld.global.f64 	%fd20, [%rd9+8];
	mul.wide.s32 	%rd12, %r26, 8;
	add.s64 	%rd13, %rd11, %rd12;
	ld.global.f64 	%fd21, [%rd13];
	fma.rn.f64 	%fd22, %fd20, %fd21, %fd19;
	ld.global.f64 	%fd23, [%rd9+16];
	add.s64 	%rd14, %rd13, %rd12;
	ld.global.f64 	%fd24, [%rd14];
	fma.rn.f64 	%fd25, %fd23, %fd24, %fd22;
	ld.global.f64 	%fd26, [%rd9+24];
	add.s64 	%rd15, %rd14, %rd12;
	ld.global.f64 	%fd27, [%rd15];
	fma.rn.f64 	%fd28, %fd26, %fd27, %fd25;
	ld.global.f64 	%fd29, [%rd9+32];
	add.s64 	%rd16, %rd15, %rd12;
	ld.global.f64 	%fd30, [%rd16];
	fma.rn.f64 	%fd31, %fd29, %fd30, %fd28;
	ld.global.f64 	%fd32, [%rd9+40];
	add.s64 	%rd17, %rd16, %rd12;
	ld.global.f64 	%fd33, [%rd17];
	fma.rn.f64 	%fd34, %fd32, %fd33, %fd31;
	ld.global.f64 	%fd35, [%rd9+48];
	add.s64 	%rd18, %rd17, %rd12;
	ld.global.f64 	%fd36, [%rd18];
	fma.rn.f64 	%fd37, %fd35, %fd36, %fd34;
	ld.global.f64 	%fd38, [%rd9+56];
	add.s64 	%rd19, %rd18, %rd12;
	ld.global.f64 	%fd39, [%rd19];
	fma.rn.f64 	%fd65, %fd38, %fd39, %fd37;
	add.s32 	%r55, %r55, 8;
	add.s32 	%r54, %r54, %r4;
	add.s32 	%r53, %r53, 8;
	setp.eq.s32 	%p5, %r55, 0;
	@%p5 bra 	$L__BB1_11;
	bra.uni 	$L__BB1_10;
$L__BB1_11:
	and.b32  	%r37, %r52, 7;
	setp.eq.s32 	%p6, %r37, 0;
	@%p6 bra 	$L__BB1_5;
	cvt.u32.u16 	%r38, %rs10;
	and.b32  	%r20, %r38, 7;
	add.s32 	%r39, %r20, -1;
	setp.lt.u32 	%p7, %r39, 3;
	@%p7 bra 	$L__BB1_14;
	add.s32 	%r40, %r56, %r8;
	mul.wide.s32 	%rd20, %r40, 8;
	add.s64 	%rd21, %rd1, %rd20;
	ld.global.f64 	%fd41, [%rd21];
	mad.lo.s32 	%r41, %r56, %r26, %r52;
	mul.wide.s32 	%rd22, %r41, 8;
	add.s64 	%rd23, %rd1, %rd22;
	ld.global.f64 	%fd42, [%rd23];
	fma.rn.f64 	%fd43, %fd41, %fd42, %fd65;
	ld.global.f64 	%fd44, [%rd21+8];
	add.s64 	%rd25, %rd23, %rd32;
	ld.global.f64 	%fd45, [%rd25];
	fma.rn.f64 	%fd46, %fd44, %fd45, %fd43;
	ld.global.f64 	%fd47, [%rd21+16];
	add.s64 	%rd26, %rd25, %rd32;
	ld.global.f64 	%fd48, [%rd26];
	fma.rn.f64 	%fd49, %fd47, %fd48, %fd46;
	ld.global.f64 	%fd50, [%rd21+24];
	add.s64 	%rd27, %rd26, %rd32;
	ld.global.f64 	%fd51, [%rd27];
	fma.rn.f64 	%fd65, %fd50, %fd51, %fd49;
	add.s32 	%r56, %r56, 4;
$L__BB1_14:
	and.b32  	%r42, %r20, 3;
	setp.eq.s32 	%p8, %r42, 0;
	@%p8 bra 	$L__BB1_5;
	and.b16  	%rs7, %rs9, 3;
	setp.eq.s16 	%p9, %rs7, 1;
	@%p9 bra 	$L__BB1_17;
	add.s32 	%r43, %r56, %r8;
	mul.wide.s32 	%rd28, %r43, 8;
	add.s64 	%rd29, %rd1, %rd28;
	ld.global.f64 	%fd53, [%rd29];
	mad.lo.s32 	%r44, %r56, %r26, %r52;
	mul.wide.s32 	%rd30, %r44, 8;
	add.s64 	%rd31, %rd1, %rd30;
	ld.global.f64 	%fd54, [%rd31];
	fma.rn.f64 	%fd55, %fd53, %fd54, %fd65;
	ld.global.f64 	%fd56, [%rd29+8];
	add.s64 	%rd33, %rd31, %rd32;
	ld.global.f64 	%fd57, [%rd33];
	fma.rn.f64 	%fd65, %fd56, %fd57, %fd55;
	add.s32 	%r56, %r56, 2;
$L__BB1_17:
	and.b16  	%rs8, %rs9, 1;
	setp.eq.b16 	%p10, %rs8, 1;
	not.pred 	%p11, %p10;
	@%p11 bra 	$L__BB1_5;
	add.s32 	%r45, %r56, %r8;
	mul.wide.s32 	%rd34, %r45, 8;
	add.s64 	%rd35, %rd1, %rd34;
	ld.global.f64 	%fd58, [%rd35];
	mad.lo.s32 	%r46, %r56, %r26, %r52;
	mul.wide.s32 	%rd36, %r46, 8;
	add.s64 	%rd37, %rd1, %rd36;
	ld.global.f64 	%fd59, [%rd37];
	fma.rn.f64 	%fd65, %fd58, %fd59, %fd65;
	bra.uni 	$L__BB1_5;

}
	// .globl	_Z4RKSYPdiii
.visible .entry _Z4RKSYPdiii(
	.param .u64 .ptr .align 1 _Z4RKSYPdiii_param_0,
	.param .u32 _Z4RKSYPdiii_param_1,
	.param .u32 _Z4RKSYPdiii_param_2,
	.param .u32 _Z4RKSYPdiii_param_3
)
{
	.reg .pred 	%p<14>;
	.reg .b32 	%r<61>;
	.reg .b64 	%rd<41>;
	.reg .b64 	%fd<69>;

	ld.param.u64 	%rd3, [_Z4RKSYPdiii_param_0];
	ld.param.u32 	%r26, [_Z4RKSYPdiii_param_1];
	ld.param.u32 	%r27, [_Z4RKSYPdiii_param_2];
	ld.param.u32 	%r28, [_Z4RKSYPdiii_param_3];
	mov.u32 	%r29, %tid.x;
	mov.u32 	%r30, %ctaid.x;
	mov.u32 	%r31, %ntid.x;
	mad.lo.s32 	%r1, %r30, %r31, %r29;
	mov.u32 	%r32, %tid.y;
	mov.u32 	%r33, %ctaid.y;
	mov.u32 	%r34, %ntid.y;
	mad.lo.s32 	%r53, %r33, %r34, %r32;
	mul.lo.s32 	%r3, %r27, %r26;
	add.s32 	%r35, %r26, %r28;
	sub.s32 	%r4, %r27, %r35;
	setp.ge.s32 	%p1, %r53, %r4;
	@%p1 bra 	$L__BB2_5;
	setp.lt.s32 	%p2, %r28, 1;
	@%p2 bra 	$L__BB2_5;
	cvta.to.global.u64 	%rd4, %rd3;
	cvt.s64.s32 	%rd5, %r26;
	cvt.s64.s32 	%rd6, %r3;
	add.s64 	%rd7, %rd6, %rd5;
	shl.b64 	%rd8, %rd7, 3;
	add.s64 	%rd1, %rd8, %rd4;
	and.b32  	%r5, %r28, 7;
	and.b32  	%r6, %r28, 2147483640;
	shl.b32 	%r7, %r27, 3;
	add.s64 	%rd2, %rd1, 32;
	mul.wide.s32 	%rd33, %r27, 8;
$L__BB2_3:
	setp.lt.s32 	%p3, %r1, %r4;
	@%p3 bra 	$L__BB2_6;
$L__BB2_4:
	mov.u32 	%r51, %ntid.y;
	mov.u32 	%r52, %nctaid.y;
	mad.lo.s32 	%r53, %r51, %r52, %r53;
	setp.lt.s32 	%p13, %r53, %r4;
	@%p13 bra 	$L__BB2_3;
$L__BB2_5:
	ret;
$L__BB2_6:
	add.s32 	%r36, %r53, %r28;
	mul.lo.s32 	%r10, %r36, %r27;
	mov.u32 	%r54, %r1;
$L__BB2_7:
	setp.lt.u32 	%p4, %r28, 8;
	add.s32 	%r12, %r54, %r28;
	mov.f64 	%fd68, 0d0000000000000000;
	mov.b32 	%r59, 0;
	@%p4 bra 	$L__BB2_10;
	and.b32  	%r38, %r28, 2147483640;
	neg.s32 	%r57, %r38;
	mov.f64 	%fd68, 0d0000000000000000;
	mov.u32 	%r55, %r10;
	mov.u32 	%r56, %r12;
$L__BB2_9:
	.pragma "nounroll";
	mul.wide.s32 	%rd9, %r55, 8;
	add.s64 	%rd10, %rd2, %rd9;
	ld.global.f64 	%fd16, [%rd10+-32];
	mul.wide.s32 	%rd11, %r56, 8;
	add.s64 	%rd12, %rd1, %rd11;
	ld.global.f64 	%fd17, [%rd12];
	fma.rn.f64 	%fd18, %fd16, %fd17, %fd68;
	ld.global.f64 	%fd19, [%rd10+-24];
	mul.wide.s32 	%rd13, %r27, 8;
	add.s64 	%rd14, %rd12, %rd13;
	ld.global.f64 	%fd20, [%rd14];
	fma.rn.f64 	%fd21, %fd19, %fd20, %fd18;
	ld.global.f64 	%fd22, [%rd10+-16];
	add.s64 	%rd15, %rd14, %rd13;
	ld.global.f64 	%fd23, [%rd15];
	fma.rn.f64 	%fd24, %fd22, %fd23, %fd21;
	ld.global.f64 	%fd25, [%rd10+-8];
	add.s64 	%rd16, %rd15, %rd13;
	ld.global.f64 	%fd26, [%rd16];
	fma.rn.f64 	%fd27, %fd25, %fd26, %fd24;
	ld.global.f64 	%fd28, [%rd10];
	add.s64 	%rd17, %rd16, %rd13;
	ld.global.f64 	%fd29, [%rd17];
	fma.rn.f64 	%fd30, %fd28, %fd29, %fd27;
	ld.global.f64 	%fd31, [%rd10+8];
	add.s64 	%rd18, %rd17, %rd13;
	ld.global.f64 	%fd32, [%rd18];
	fma.rn.f64 	%fd33, %fd31, %fd32, %fd30;
	ld.global.f64 	%fd34, [%rd10+16];
	add.s64 	%rd19, %rd18, %rd13;
	ld.global.f64 	%fd35, [%rd19];
	fma.rn.f64 	%fd36, %fd34, %fd35, %fd33;
	ld.global.f64 	%fd37, [%rd10+24];
	add.s64 	%rd20, %rd19, %rd13;
	ld.global.f64 	%fd38, [%rd20];
	fma.rn.f64 	%fd68, %fd37, %fd38, %fd36;
	add.s32 	%r57, %r57, 8;
	add.s32 	%r56, %r56, %r7;
	add.s32 	%r55, %r55, 8;
	setp.ne.s32 	%p5, %r57, 0;
	mov.u32 	%r59, %r6;
	@%p5 bra 	$L__BB2_9;
$L__BB2_10:
	setp.eq.s32 	%p6, %r5, 0;
	@%p6 bra 	$L__BB2_18;
	add.s32 	%r39, %r5, -1;
	setp.lt.u32 	%p7, %r39, 3;
	@%p7 bra 	$L__BB2_13;
	add.s32 	%r40, %r59, %r10;
	mul.wide.s32 	%rd21, %r40, 8;
	add.s64 	%rd22, %rd1, %rd21;
	ld.global.f64 	%fd40, [%rd22];
	mad.lo.s32 	%r41, %r59, %r27, %r12;
	mul.wide.s32 	%rd23, %r41, 8;
	add.s64 	%rd24, %rd1, %rd23;
	ld.global.f64 	%fd41, [%rd24];
	fma.rn.f64 	%fd42, %fd40, %fd41, %fd68;
	ld.global.f64 	%fd43, [%rd22+8];
	add.s64 	%rd26, %rd24, %rd33;
	ld.global.f64 	%fd44, [%rd26];
	fma.rn.f64 	%fd45, %fd43, %fd44, %fd42;
	ld.global.f64 	%fd46, [%rd22+16];
	add.s64 	%rd27, %rd26, %rd33;
	ld.global.f64 	%fd47, [%rd27];
	fma.rn.f64 	%fd48, %fd46, %fd47, %fd45;
	ld.global.f64 	%fd49, [%rd22+24];
	add.s64 	%rd28, %rd27, %rd33;
	ld.global.f64 	%fd50, [%rd28];
	fma.rn.f64 	%fd68, %fd49, %fd50, %fd48;
	add.s32 	%r59, %r59, 4;
$L__BB2_13:
	and.b32  	%r42, %r28, 3;
	setp.eq.s32 	%p8, %r42, 0;
	@%p8 bra 	$L__BB2_18;
	setp.eq.s32 	%p9, %r42, 1;
	@%p9 bra 	$L__BB2_16;
	add.s32 	%r43, %r59, %r10;
	mul.wide.s32 	%rd29, %r43, 8;
	add.s64 	%rd30, %rd1, %rd29;
	ld.global.f64 	%fd52, [%rd30];
	mad.lo.s32 	%r44, %r59, %r27, %r12;
	mul.wide.s32 	%rd31, %r44, 8;
	add.s64 	%rd32, %rd1, %rd31;
	ld.global.f64 	%fd53, [%rd32];
	fma.rn.f64 	%fd54, %fd52, %fd53, %fd68;
	ld.global.f64 	%fd55, [%rd30+8];
	add.s64 	%rd34, %rd32, %rd33;
	ld.global.f64 	%fd56, [%rd34];
	fma.rn.f64 	%fd68, %fd55, %fd56, %fd54;
	add.s32 	%r59, %r59, 2;
$L__BB2_16:
	and.b32  	%r45, %r28, 1;
	setp.eq.b32 	%p10, %r45, 1;
	not.pred 	%p11, %p10;
	@%p11 bra 	$L__BB2_18;
	add.s32 	%r46, %r59, %r10;
	mul.wide.s32 	%rd35, %r46, 8;
	add.s64 	%rd36, %rd1, %rd35;
	ld.global.f64 	%fd57, [%rd36];
	mad.lo.s32 	%r47, %r59, %r27, %r12;
	mul.wide.s32 	%rd37, %r47, 8;
	add.s64 	%rd38, %rd1, %rd37;
	ld.global.f64 	%fd58, [%rd38];
	fma.rn.f64 	%fd68, %fd57, %fd58, %fd68;
$L__BB2_18:
	add.s32 	%r48, %r12, %r10;
	mul.wide.s32 	%rd39, %r48, 8;
	add.s64 	%rd40, %rd1, %rd39;
	ld.global.f64 	%fd59, [%rd40];
	sub.f64 	%fd60, %fd59, %fd68;
	st.global.f64 	[%rd40], %fd60;
	mov.u32 	%r49, %ntid.x;
	mov.u32 	%r50, %nctaid.x;
	mad.lo.s32 	%r54, %r49, %r50, %r54;
	setp.lt.s32 	%p12, %r54, %r4;
	@%p12 bra 	$L__BB2_7;
	bra.uni 	$L__BB2_4;

}


// ===== COMPILED SASS (sm_100) =====

	.target	sm_100

	.elftype	@"ET_EXEC"


//--------------------- .note.nv.tkinfo           --------------------------
	.section	.note.nv.tkinfo,"",@"SHT_NOTE"
	.sectionflags	@"SHF_NOTE_NV_TKINFO"
	.tkinfo
        /*0018*/ 	.word	0x00000002
        /*0030*/ 	.string	""
        /*0030*/ 	.string	"ptxas"
        /*0030*/ 	.string	"Cuda compilation tools, release 13.0, V13.0.88"
        /*0030*/ 	.string	"Build cuda_13.0.r13.0/compiler.36424714_0"
        /*0030*/ 	.string	"-arch sm_100 -m 64 "



//--------------------- .note.nv.cuinfo           --------------------------
	.section	.note.nv.cuinfo,"",@"SHT_NOTE"
	.sectionflags	@"SHF_NOTE_NV_CUINFO"
        /*0018*/ 	.short	0x0002
        /*001a*/ 	.short	0x0064
        /*001c*/ 	.short	0x0082
	.zero		2


//--------------------- .nv.info                  --------------------------
	.section	.nv.info,"",@"SHT_CUDA_INFO"
	.align	4


	//----- nvinfo : EIATTR_REGCOUNT
	.align		4
        /*0000*/ 	.byte	0x04, 0x2f
        /*0002*/ 	.short	(.L_1 - .L_0)
	.align		4
.L_0:
        /*0004*/ 	.word	index@(_Z5POTF2Pdiii)
        /*0008*/ 	.word	0x00000020


	//----- nvinfo : EIATTR_FRAME_SIZE
	.align		4
.L_1:
        /*000c*/ 	.byte	0x04, 0x11
        /*000e*/ 	.short	(.L_3 - .L_2)
	.align		4
.L_2:
        /*0010*/ 	.word	index@($__internal_2_$__cuda_sm20_dsqrt_rn_f64_mediumpath_v1)
        /*0014*/ 	.word	0x00000000


	//----- nvinfo : EIATTR_FRAME_SIZE
	.align		4
.L_3:
        /*0018*/ 	.byte	0x04, 0x11
        /*001a*/ 	.short	(.L_5 - .L_4)
	.align		4
.L_4:
        /*001c*/ 	.word	index@($__internal_1_$__cuda_sm20_div_rn_f64_full)
        /*0020*/ 	.word	0x00000000


	//----- nvinfo : EIATTR_FRAME_SIZE
	.align		4
.L_5:
        /*0024*/ 	.byte	0x04, 0x11
        /*0026*/ 	.short	(.L_7 - .L_6)
	.align		4
.L_6:
        /*0028*/ 	.word	index@(_Z5POTF2Pdiii)
        /*002c*/ 	.word	0x00000000


	//----- nvinfo : EIATTR_REGCOUNT
	.align		4
.L_7:
        /*0030*/ 	.byte	0x04, 0x2f
        /*0032*/ 	.short	(.L_9 - .L_8)
	.align		4
.L_8:
        /*0034*/ 	.word	index@(_Z4TRSMPdiii)
        /*0038*/ 	.word	0x00000028


	//----- nvinfo : EIATTR_FRAME_SIZE
	.align		4
.L_9:
        /*003c*/ 	.byte	0x04, 0x11
        /*003e*/ 	.short	(.L_11 - .L_10)
	.align		4
.L_10:
        /*0040*/ 	.word	index@($__internal_0_$__cuda_sm20_div_rn_f64_full)
        /*0044*/ 	.word	0x00000000


	//----- nvinfo : EIATTR_FRAME_SIZE
	.align		4
.L_11:
        /*0048*/ 	.byte	0x04, 0x11
        /*004a*/ 	.short	(.L_13 - .L_12)
	.align		4
.L_12:
        /*004c*/ 	.word	index@(_Z4TRSMPdiii)
        /*0050*/ 	.word	0x00000000


	//----- nvinfo : EIATTR_REGCOUNT
	.align		4
.L_13:
        /*0054*/ 	.byte	0x04, 0x2f
        /*0056*/ 	.short	(.L_15 - .L_14)
	.align		4
.L_14:
        /*0058*/ 	.word	index@(_Z4RKSYPdiii)
        /*005c*/ 	.word	0x00000020


	//----- nvinfo : EIATTR_FRAME_SIZE
	.align		4
.L_15:
        /*0060*/ 	.byte	0x04, 0x11
        /*0062*/ 	.short	(.L_17 - .L_16)
	.align		4
.L_16:
        /*0064*/ 	.word	index@(_Z4RKSYPdiii)
        /*0068*/ 	.word	0x00000000


	//----- nvinfo : EIATTR_MIN_STACK_SIZE
	.align		4
.L_17:
        /*006c*/ 	.byte	0x04, 0x12
        /*006e*/ 	.short	(.L_19 - .L_18)
	.align		4
.L_18:
        /*0070*/ 	.word	index@(_Z4RKSYPdiii)
        /*0074*/ 	.word	0x00000000


	//----- nvinfo : EIATTR_MIN_STACK_SIZE
	.align		4
.L_19:
        /*0078*/ 	.byte	0x04, 0x12
        /*007a*/ 	.short	(.L_21 - .L_20)
	.align		4
.L_20:
        /*007c*/ 	.word	index@(_Z4TRSMPdiii)
        /*0080*/ 	.word	0x00000000


	//----- nvinfo : EIATTR_MIN_STACK_SIZE
	.align		4
.L_21:
        /*0084*/ 	.byte	0x04, 0x12
        /*0086*/ 	.short	(.L_23 - .L_22)
	.align		4
.L_22:
        /*0088*/ 	.word	index@(_Z5POTF2Pdiii)
        /*008c*/ 	.word	0x00000000
.L_23:


//--------------------- .nv.compat                --------------------------
	.section	.nv.compat,"",@"SHT_CUDA_COMPAT_INFO"
	.align	4
        /*0000*/ 	.byte	0x02, 0x09, 0x00, 0x00, 0x02, 0x02, 0x01, 0x00, 0x02, 0x05, 0x05, 0x00, 0x03, 0x07, 0x01, 0x01
        /*0010*/ 	.byte	0x02, 0x03, 0x00, 0x00, 0x02, 0x06, 0x01, 0x00, 0x04, 0x0b, 0x08, 0x00, 0x01, 0x00, 0x00, 0x00
        /*0020*/ 	.byte	0x00, 0x00, 0x00, 0x00


//--------------------- .nv.info._Z4RKSYPdiii     --------------------------
	.section	.nv.info._Z4RKSYPdiii,"",@"SHT_CUDA_INFO"
	.sectionflags	@""
	.align	4


	//----- nvinfo : EIATTR_CUDA_API_VERSION
	.align		4
        /*0000*/ 	.byte	0x04, 0x37
        /*0002*/ 	.short	(.L_25 - .L_24)
.L_24:
        /*0004*/ 	.word	0x00000082


	//----- nvinfo : EIATTR_KPARAM_INFO
	.align		4
.L_25:
        /*0008*/ 	.byte	0x04, 0x17
        /*000a*/ 	.short	(.L_27 - .L_26)
.L_26:
        /*000c*/ 	.word	0x00000000
        /*0010*/ 	.short	0x0003
        /*0012*/ 	.short	0x0010
        /*0014*/ 	.byte	0x00, 0xf0, 0x11, 0x00


	//----- nvinfo : EIATTR_KPARAM_INFO
	.align		4
.L_27:
        /*0018*/ 	.byte	0x04, 0x17
        /*001a*/ 	.short	(.L_29 - .L_28)
.L_28:
        /*001c*/ 	.word	0x00000000
        /*0020*/ 	.short	0x0002
        /*0022*/ 	.short	0x000c
        /*0024*/ 	.byte	0x00, 0xf0, 0x11, 0x00


	//----- nvinfo : EIATTR_KPARAM_INFO
	.align		4
.L_29:
        /*0028*/ 	.byte	0x04, 0x17
        /*002a*/ 	.short	(.L_31 - .L_30)
.L_30:
        /*002c*/ 	.word	0x00000000
        /*0030*/ 	.short	0x0001
        /*0032*/ 	.short	0x0008
        /*0034*/ 	.byte	0x00, 0xf0, 0x11, 0x00


	//----- nvinfo : EIATTR_KPARAM_INFO
	.align		4
.L_31:
        /*0038*/ 	.byte	0x04, 0x17
        /*003a*/ 	.short	(.L_33 - .L_32)
.L_32:
        /*003c*/ 	.word	0x00000000
        /*0040*/ 	.short	0x0000
        /*0042*/ 	.short	0x0000
        /*0044*/ 	.byte	0x00, 0xf5, 0x21, 0x00


	//----- nvinfo : EIATTR_SPARSE_MMA_MASK
	.align		4
.L_33:
        /*0048*/ 	.byte	0x03, 0x50
        /*004a*/ 	.short	0x0000


	//----- nvinfo : EIATTR_MAXREG_COUNT
	.align		4
        /*004c*/ 	.byte	0x03, 0x1b
        /*004e*/ 	.short	0x00ff


	//----- nvinfo : EIATTR_MERCURY_ISA_VERSION
	.align		4
        /*0050*/ 	.byte	0x03, 0x5f
        /*0052*/ 	.short	0x0101


	//----- nvinfo : EIATTR_VRC_CTA_INIT_COUNT
	.align		4
        /*0054*/ 	.byte	0x02, 0x4a
	.zero		1
	.zero		1


	//----- nvinfo : EIATTR_EXIT_INSTR_OFFSETS
	.align		4
        /*0058*/ 	.byte	0x04, 0x1c
        /*005a*/ 	.short	(.L_35 - .L_34)


	//   ....[0]....
.L_34:
        /*005c*/ 	.word	0x000000d0


	//   ....[1]....
        /*0060*/ 	.word	0x000000f0


	//   ....[2]....
        /*0064*/ 	.word	0x000009a0


	//----- nvinfo : EIATTR_CRS_STACK_SIZE
	.align		4
.L_35:
        /*0068*/ 	.byte	0x04, 0x1e
        /*006a*/ 	.short	(.L_37 - .L_36)
.L_36:
        /*006c*/ 	.word	0x00000000


	//----- nvinfo : EIATTR_CBANK_PARAM_SIZE
	.align		4
.L_37:
        /*0070*/ 	.byte	0x03, 0x19
        /*0072*/ 	.short	0x0014


	//----- nvinfo : EIATTR_PARAM_CBANK
	.align		4
        /*0074*/ 	.byte	0x04, 0x0a
        /*0076*/ 	.short	(.L_39 - .L_38)
	.align		4
.L_38:
        /*0078*/ 	.word	index@(.nv.constant0._Z4RKSYPdiii)
        /*007c*/ 	.short	0x0380
        /*007e*/ 	.short	0x0014


	//----- nvinfo : EIATTR_SW_WAR
	.align		4
.L_39:
        /*0080*/ 	.byte	0x04, 0x36
        /*0082*/ 	.short	(.L_41 - .L_40)
.L_40:
        /*0084*/ 	.word	0x00000008
.L_41:


//--------------------- .nv.info._Z4TRSMPdiii     --------------------------
	.section	.nv.info._Z4TRSMPdiii,"",@"SHT_CUDA_INFO"
	.sectionflags	@""
	.align	4


	//----- nvinfo : EIATTR_CUDA_API_VERSION
	.align		4
        /*0000*/ 	.byte	0x04, 0x37
        /*0002*/ 	.short	(.L_43 - .L_42)
.L_42:
        /*0004*/ 	.word	0x00000082


	//----- nvinfo : EIATTR_KPARAM_INFO
	.align		4
.L_43:
        /*0008*/ 	.byte	0x04, 0x17
        /*000a*/ 	.short	(.L_45 - .L_44)
.L_44:
        /*000c*/ 	.word	0x00000000
        /*0010*/ 	.short	0x0003
        /*0012*/ 	.short	0x0010
        /*0014*/ 	.byte	0x00, 0xf0, 0x11, 0x00


	//----- nvinfo : EIATTR_KPARAM_INFO
	.align		4
.L_45:
        /*0018*/ 	.byte	0x04, 0x17
        /*001a*/ 	.short	(.L_47 - .L_46)
.L_46:
        /*001c*/ 	.word	0x00000000
        /*0020*/ 	.short	0x0002
        /*0022*/ 	.short	0x000c
        /*0024*/ 	.byte	0x00, 0xf0, 0x11, 0x00


	//----- nvinfo : EIATTR_KPARAM_INFO
	.align		4
.L_47:
        /*0028*/ 	.byte	0x04, 0x17
        /*002a*/ 	.short	(.L_49 - .L_48)
.L_48:
        /*002c*/ 	.word	0x00000000
        /*0030*/ 	.short	0x0001
        /*0032*/ 	.short	0x0008
        /*0034*/ 	.byte	0x00, 0xf0, 0x11, 0x00


	//----- nvinfo : EIATTR_KPARAM_INFO
	.align		4
.L_49:
        /*0038*/ 	.byte	0x04, 0x17
        /*003a*/ 	.short	(.L_51 - .L_50)
.L_50:
        /*003c*/ 	.word	0x00000000
        /*0040*/ 	.short	0x0000
        /*0042*/ 	.short	0x0000
        /*0044*/ 	.byte	0x00, 0xf5, 0x21, 0x00


	//----- nvinfo : EIATTR_SPARSE_MMA_MASK
	.align		4
.L_51:
        /*0048*/ 	.byte	0x03, 0x50
        /*004a*/ 	.short	0x0000


	//----- nvinfo : EIATTR_MAXREG_COUNT
	.align		4
        /*004c*/ 	.byte	0x03, 0x1b
        /*004e*/ 	.short	0x00ff


	//----- nvinfo : EIATTR_MERCURY_ISA_VERSION
	.align		4
        /*0050*/ 	.byte	0x03, 0x5f
        /*0052*/ 	.short	0x0101


	//----- nvinfo : EIATTR_VRC_CTA_INIT_COUNT
	.align		4
        /*0054*/ 	.byte	0x02, 0x4a
	.zero		1
	.zero		1


	//----- nvinfo : EIATTR_EXIT_INSTR_OFFSETS
	.align		4
        /*0058*/ 	.byte	0x04, 0x1c
        /*005a*/ 	.short	(.L_53 - .L_52)


	//   ....[0]....
.L_52:
        /*005c*/ 	.word	0x00000090


	//   ....[1]....
        /*0060*/ 	.word	0x000000b0


	//   ....[2]....
        /*0064*/ 	.word	0x00000b20


	//----- nvinfo : EIATTR_CRS_STACK_SIZE
	.align		4
.L_53:
        /*0068*/ 	.byte	0x04, 0x1e
        /*006a*/ 	.short	(.L_55 - .L_54)
.L_54:
        /*006c*/ 	.word	0x00000000


	//----- nvinfo : EIATTR_CBANK_PARAM_SIZE
	.align		4
.L_55:
        /*0070*/ 	.byte	0x03, 0x19
        /*0072*/ 	.short	0x0014


	//----- nvinfo : EIATTR_PARAM_CBANK
	.align		4
        /*0074*/ 	.byte	0x04, 0x0a
        /*0076*/ 	.short	(.L_57 - .L_56)
	.align		4
.L_56:
        /*0078*/ 	.word	index@(.nv.constant0._Z4TRSMPdiii)
        /*007c*/ 	.short	0x0380
        /*007e*/ 	.short	0x0014


	//----- nvinfo : EIATTR_SW_WAR
	.align		4
.L_57:
        /*0080*/ 	.byte	0x04, 0x36
        /*0082*/ 	.short	(.L_59 - .L_58)
.L_58:
        /*0084*/ 	.word	0x00000008
.L_59:


//--------------------- .nv.info._Z5POTF2Pdiii    --------------------------
	.section	.nv.info._Z5POTF2Pdiii,"",@"SHT_CUDA_INFO"
	.sectionflags	@""
	.align	4


	//----- nvinfo : EIATTR_CUDA_API_VERSION
	.align		4
        /*0000*/ 	.byte	0x04, 0x37
        /*0002*/ 	.short	(.L_61 - .L_60)
.L_60:
        /*0004*/ 	.word	0x00000082


	//----- nvinfo : EIATTR_KPARAM_INFO
	.align		4
.L_61:
        /*0008*/ 	.byte	0x04, 0x17
        /*000a*/ 	.short	(.L_63 - .L_62)
.L_62:
        /*000c*/ 	.word	0x00000000
        /*0010*/ 	.short	0x0003
        /*0012*/ 	.short	0x0010
        /*0014*/ 	.byte	0x00, 0xf0, 0x11, 0x00


	//----- nvinfo : EIATTR_KPARAM_INFO
	.align		4
.L_63:
        /*0018*/ 	.byte	0x04, 0x17
        /*001a*/ 	.short	(.L_65 - .L_64)
.L_64:
        /*001c*/ 	.word	0x00000000
        /*0020*/ 	.short	0x0002
        /*0022*/ 	.short	0x000c
        /*0024*/ 	.byte	0x00, 0xf0, 0x11, 0x00


	//----- nvinfo : EIATTR_KPARAM_INFO
	.align		4
.L_65:
        /*0028*/ 	.byte	0x04, 0x17
        /*002a*/ 	.short	(.L_67 - .L_66)
.L_66:
        /*002c*/ 	.word	0x00000000
        /*0030*/ 	.short	0x0001
        /*0032*/ 	.short	0x0008
        /*0034*/ 	.byte	0x00, 0xf0, 0x11, 0x00


	//----- nvinfo : EIATTR_KPARAM_INFO
	.align		4
.L_67:
        /*0038*/ 	.byte	0x04, 0x17
        /*003a*/ 	.short	(.L_69 - .L_68)
.L_68:
        /*003c*/ 	.word	0x00000000
        /*0040*/ 	.short	0x0000
        /*0042*/ 	.short	0x0000
        /*0044*/ 	.byte	0x00, 0xf5, 0x21, 0x00


	//----- nvinfo : EIATTR_SPARSE_MMA_MASK
	.align		4
.L_69:
        /*0048*/ 	.byte	0x03, 0x50
        /*004a*/ 	.short	0x0000


	//----- nvinfo : EIATTR_MAXREG_COUNT
	.align		4
        /*004c*/ 	.byte	0x03, 0x1b
        /*004e*/ 	.short	0x00ff


	//----- nvinfo : EIATTR_NUM_BARRIERS
	.align		4
        /*0050*/ 	.byte	0x02, 0x4c
        /*0052*/ 	.byte	0x01
	.zero		1


	//----- nvinfo : EIATTR_MERCURY_ISA_VERSION
	.align		4
        /*0054*/ 	.byte	0x03, 0x5f
        /*0056*/ 	.short	0x0101


	//----- nvinfo : EIATTR_VRC_CTA_INIT_COUNT
	.align		4
        /*0058*/ 	.byte	0x02, 0x4a
	.zero		1
	.zero		1


	//----- nvinfo : EIATTR_EXIT_INSTR_OFFSETS
	.align		4
        /*005c*/ 	.byte	0x04, 0x1c
        /*005e*/ 	.short	(.L_71 - .L_70)


	//   ....[0]....
.L_70:
        /*0060*/ 	.word	0x00000030


	//   ....[1]....
        /*0064*/ 	.word	0x00000f00


	//----- nvinfo : EIATTR_CRS_STACK_SIZE
	.align		4
.L_71:
        /*0068*/ 	.byte	0x04, 0x1e
        /*006a*/ 	.short	(.L_73 - .L_72)
.L_72:
        /*006c*/ 	.word	0x00000000


	//----- nvinfo : EIATTR_CBANK_PARAM_SIZE
	.align		4
.L_73:
        /*0070*/ 	.byte	0x03, 0x19
        /*0072*/ 	.short	0x0014


	//----- nvinfo : EIATTR_PARAM_CBANK
	.align		4
        /*0074*/ 	.byte	0x04, 0x0a
        /*0076*/ 	.short	(.L_75 - .L_74)
	.align		4
.L_74:
        /*0078*/ 	.word	index@(.nv.constant0._Z5POTF2Pdiii)
        /*007c*/ 	.short	0x0380
        /*007e*/ 	.short	0x0014


	//----- nvinfo : EIATTR_SW_WAR
	.align		4
.L_75:
        /*0080*/ 	.byte	0x04, 0x36
        /*0082*/ 	.short	(.L_77 - .L_76)
.L_76:
        /*0084*/ 	.word	0x00000008
.L_77:


//--------------------- .nv.callgraph             --------------------------
	.section	.nv.callgraph,"",@"SHT_CUDA_CALLGRAPH"
	.align	4
	.sectionentsize	8
	.align		4
        /*0000*/ 	.word	0x00000000
	.align		4
        /*0004*/ 	.word	0xffffffff
	.align		4
        /*0008*/ 	.word	0x00000000
	.align		4
        /*000c*/ 	.word	0xfffffffe
	.align		4
        /*0010*/ 	.word	0x00000000
	.align		4
        /*0014*/ 	.word	0xfffffffd
	.align		4
        /*0018*/ 	.word	0x00000000
	.align		4
        /*001c*/ 	.word	0xfffffffc


//--------------------- .text._Z4RKSYPdiii        --------------------------
	.section	.text._Z4RKSYPdiii,"ax",@progbits
	.align	128
        .global         _Z4RKSYPdiii
        .type           _Z4RKSYPdiii,@function
        .size           _Z4RKSYPdiii,(.L_x_49 - _Z4RKSYPdiii)
        .other          _Z4RKSYPdiii,@"STO_CUDA_ENTRY STV_DEFAULT"
_Z4RKSYPdiii:
.text._Z4RKSYPdiii:
[----:B------:R-:W-:Y:S01]  /*0000*/  LDC R1, c[0x0][0x37c] ;  /* 0x0000df00ff017b82 */ /* 0x000fe20000000800 */
[----:B------:R-:W0:Y:S07]  /*0010*/  S2R R5, SR_TID.Y ;  /* 0x0000000000057919 */ /* 0x000e2e0000002200 */
[----:B------:R-:W1:Y:S01]  /*0020*/  LDC R2, c[0x0][0x360] ;  /* 0x0000d800ff027b82 */ /* 0x000e620000000800 */
[----:B------:R-:W1:Y:S07]  /*0030*/  S2R R3, SR_TID.X ;  /* 0x0000000000037919 */ /* 0x000e6e0000002100 */
[----:B------:R-:W0:Y:S08]  /*0040*/  S2UR UR5, SR_CTAID.Y ;  /* 0x00000000000579c3 */ /* 0x000e300000002600 */
[----:B------:R-:W0:Y:S08]  /*0050*/  LDC R0, c[0x0][0x364] ;  /* 0x0000d900ff007b82 */ /* 0x000e300000000800 */
[----:B------:R-:W2:Y:S08]  /*0060*/  LDC R4, c[0x0][0x390] ;  /* 0x0000e400ff047b82 */ /* 0x000eb00000000800 */
[----:B------:R-:W2:Y:S08]  /*0070*/  LDC.64 R6, c[0x0][0x388] ;  /* 0x0000e200ff067b82 */ /* 0x000eb00000000a00 */
[----:B------:R-:W1:Y:S01]  /*0080*/  S2UR UR4, SR_CTAID.X ;  /* 0x00000000000479c3 */ /* 0x000e620000002500 */
[----:B0-----:R-:W-:Y:S01]  /*0090*/  IMAD R5, R0, UR5, R5 ;  /* 0x0000000500057c24 */ /* 0x001fe2000f8e0205 */
[----:B--2---:R-:W-:-:S04]  /*00a0*/  IADD3 R0, PT, PT, R7, -R6, -R4 ;  /* 0x8000000607007210 */ /* 0x004fc80007ffe804 */
[----:B------:R-:W-:Y:S01]  /*00b0*/  ISETP.GE.AND P0, PT, R5, R0, PT ;  /* 0x000000000500720c */ /* 0x000fe20003f06270 */
[----:B-1----:R-:W-:-:S12]  /*00c0*/  IMAD R3, R2, UR4, R3 ;  /* 0x0000000402037c24 */ /* 0x002fd8000f8e0203 */
[----:B------:R-:W-:Y:S05]  /*00d0*/  @P0 EXIT ;  /* 0x000000000000094d */ /* 0x000fea0003800000 */
[----:B------:R-:W-:-:S13]  /*00e0*/  ISETP.GE.AND P0, PT, R4, 0x1, PT ;  /* 0x000000010400780c */ /* 0x000fda0003f06270 */
[----:B------:R-:W-:Y:S05]  /*00f0*/  @!P0 EXIT ;  /* 0x000000000000894d */ /* 0x000fea0003800000 */
[----:B------:R-:W0:Y:S01]  /*0100*/  LDC.64 R10, c[0x0][0x380] ;  /* 0x0000e000ff0a7b82 */ /* 0x000e220000000a00 */
[----:B------:R-:W-:Y:S01]  /*0110*/  IMAD R7, R6, R7, RZ ;  /* 0x0000000706077224 */ /* 0x000fe200078e02ff */
[----:B------:R-:W1:Y:S04]  /*0120*/  LDCU.64 UR6, c[0x0][0x358] ;  /* 0x00006b00ff0677ac */ /* 0x000e680008000a00 */
[----:B------:R-:W-:Y:S02]  /*0130*/  IADD3 R2, P1, PT, R7, R6, RZ ;  /* 0x0000000607027210 */ /* 0x000fe40007f3e0ff */
[----:B------:R-:W-:-:S04]  /*0140*/  SHF.R.S32.HI R7, RZ, 0x1f, R7 ;  /* 0x0000001fff077819 */ /* 0x000fc80000011407 */
[----:B------:R-:W-:Y:S02]  /*0150*/  LEA.HI.X.SX32 R7, R6, R7, 0x1, P1 ;  /* 0x0000000706077211 */ /* 0x000fe400008f0eff */
[----:B0-----:R-:W-:-:S04]  /*0160*/  LEA R10, P0, R2, R10, 0x3 ;  /* 0x0000000a020a7211 */ /* 0x001fc800078018ff */
[----:B------:R-:W-:Y:S02]  /*0170*/  IADD3 R8, P1, PT, R10, 0x20, RZ ;  /* 0x000000200a087810 */ /* 0x000fe40007f3e0ff */
[----:B------:R-:W-:Y:S02]  /*0180*/  LEA.HI.X R11, R2, R11, R7, 0x3, P0 ;  /* 0x0000000b020b7211 */ /* 0x000fe400000f1c07 */
[----:B------:R-:W-:Y:S02]  /*0190*/  LOP3.LUT R2, R4, 0x7, RZ, 0xc0, !PT ;  /* 0x0000000704027812 */ /* 0x000fe400078ec0ff */
[----:B-1----:R-:W-:-:S07]  /*01a0*/  IADD3.X R9, PT, PT, RZ, R11, RZ, P1, !PT ;  /* 0x0000000bff097210 */ /* 0x002fce0000ffe4ff */
.L_x_7:
[----:B------:R-:W-:Y:S01]  /*01b0*/  ISETP.GE.AND P0, PT, R3, R0, PT ;  /* 0x000000000300720c */ /* 0x000fe20003f06270 */
[----:B------:R-:W-:-:S12]  /*01c0*/  BSSY.RECONVERGENT B0, `(.L_x_0) ;  /* 0x0000078000007945 */ /* 0x000fd80003800200 */
[----:B0-----:R-:W-:Y:S05]  /*01d0*/  @P0 BRA `(.L_x_1) ;  /* 0x0000000400d80947 */ /* 0x001fea0003800000 */
[----:B------:R-:W0:Y:S01]  /*01e0*/  LDCU UR4, c[0x0][0x390] ;  /* 0x00007200ff0477ac */ /* 0x000e220008000800 */
[----:B------:R-:W-:Y:S01]  /*01f0*/  MOV R7, R3 ;  /* 0x0000000300077202 */ /* 0x000fe20000000f00 */
[----:B------:R-:W1:Y:S01]  /*0200*/  LDCU UR5, c[0x0][0x38c] ;  /* 0x00007180ff0577ac */ /* 0x000e620008000800 */
[----:B0-----:R-:W-:-:S04]  /*0210*/  VIADD R4, R5, UR4 ;  /* 0x0000000405047c36 */ /* 0x001fc80008000000 */
[----:B-1----:R-:W-:-:S07]  /*0220*/  IMAD R4, R4, UR5, RZ ;  /* 0x0000000504047c24 */ /* 0x002fce000f8e02ff */
.L_x_6:
[----:B0-----:R-:W0:Y:S01]  /*0230*/  LDC R6, c[0x0][0x390] ;  /* 0x0000e400ff067b82 */ /* 0x001e220000000800 */
[----:B------:R-:W-:Y:S01]  /*0240*/  IMAD.MOV.U32 R24, RZ, RZ, RZ ;  /* 0x000000ffff187224 */ /* 0x000fe200078e00ff */
[----:B------:R-:W-:Y:S02]  /*0250*/  CS2R R18, SRZ ;  /* 0x0000000000127805 */ /* 0x000fe4000001ff00 */
[----:B0-----:R-:W-:Y:S02]  /*0260*/  ISETP.GE.U32.AND P0, PT, R6, 0x8, PT ;  /* 0x000000080600780c */ /* 0x001fe40003f06070 */
[----:B------:R-:W-:-:S11]  /*0270*/  IADD3 R25, PT, PT, R7, R6, RZ ;  /* 0x0000000607197210 */ /* 0x000fd60007ffe0ff */
[----:B------:R-:W-:Y:S05]  /*0280*/  @!P0 BRA `(.L_x_2) ;  /* 0x0000000000b48947 */ /* 0x000fea0003800000 */
[----:B------:R-:W-:Y:S01]  /*0290*/  LOP3.LUT R22, R6, 0x7ffffff8, RZ, 0xc0, !PT ;  /* 0x7ffffff806167812 */ /* 0x000fe200078ec0ff */
[----:B------:R-:W-:Y:S01]  /*02a0*/  IMAD.MOV.U32 R29, RZ, RZ, R4 ;  /* 0x000000ffff1d7224 */ /* 0x000fe200078e0004 */
[----:B------:R-:W-:Y:S02]  /*02b0*/  MOV R23, R25 ;  /* 0x0000001900177202 */ /* 0x000fe40000000f00 */
[----:B------:R-:W-:Y:S01]  /*02c0*/  CS2R R18, SRZ ;  /* 0x0000000000127805 */ /* 0x000fe2000001ff00 */
[----:B------:R-:W-:-:S07]  /*02d0*/  IMAD.MOV R28, RZ, RZ, -R22 ;  /* 0x000000ffff1c7224 */ /* 0x000fce00078e0a16 */
.L_x_3:
[----:B------:R-:W-:Y:S01]  /*02e0*/  IMAD.WIDE R26, R23, 0x8, R10 ;  /* 0x00000008171a7825 */ /* 0x000fe200078e020a */
[----:B------:R-:W0:Y:S03]  /*02f0*/  LDC R24, c[0x0][0x38c] ;  /* 0x0000e300ff187b82 */ /* 0x000e260000000800 */
[----:B------:R-:W-:Y:S01]  /*0300*/  IMAD.WIDE R12, R29, 0x8, R8 ;  /* 0x000000081d0c7825 */ /* 0x000fe200078e0208 */
[----:B------:R0:W2:Y:S04]  /*0310*/  LDG.E.64 R14, desc[UR6][R26.64] ;  /* 0x000000061a0e7981 */ /* 0x0000a8000c1e1b00 */
[----:B------:R-:W2:Y:S01]  /*0320*/  LDG.E.64 R16, desc[UR6][R12.64+-0x20] ;  /* 0xffffe0060c107981 */ /* 0x000ea2000c1e1b00 */
[----:B0-----:R-:W-:Y:S01]  /*0330*/  IMAD.WIDE R26, R24, 0x8, R26 ;  /* 0x00000008181a7825 */ /* 0x001fe200078e021a */
[----:B--2---:R-:W-:-:S02]  /*0340*/  DFMA R18, R16, R14, R18 ;  /* 0x0000000e1012722b */ /* 0x004fc40000000012 */
[----:B------:R-:W2:Y:S04]  /*0350*/  LDG.E.64 R14, desc[UR6][R12.64+-0x18] ;  /* 0xffffe8060c0e7981 */ /* 0x000ea8000c1e1b00 */
[----:B------:R-:W2:Y:S01]  /*0360*/  LDG.E.64 R16, desc[UR6][R26.64] ;  /* 0x000000061a107981 */ /* 0x000ea2000c1e1b00 */
[C---:B------:R-:W-:Y:S01]  /*0370*/  IMAD.WIDE R20, R24.reuse, 0x8, R26 ;  /* 0x0000000818147825 */ /* 0x040fe200078e021a */
[----:B--2---:R-:W-:Y:S02]  /*0380*/  DFMA R16, R14, R16, R18 ;  /* 0x000000100e10722b */ /* 0x004fe40000000012 */
[----:B------:R-:W2:Y:S04]  /*0390*/  LDG.E.64 R14, desc[UR6][R12.64+-0x10] ;  /* 0xfffff0060c0e7981 */ /* 0x000ea8000c1e1b00 */
[----:B------:R0:W2:Y:S02]  /*03a0*/  LDG.E.64 R18, desc[UR6][R20.64] ;  /* 0x0000000614127981 */ /* 0x0000a4000c1e1b00 */
[C---:B0-----:R-:W-:Y:S01]  /*03b0*/  IMAD.WIDE R20, R24.reuse, 0x8, R20 ;  /* 0x0000000818147825 */ /* 0x041fe200078e0214 */
[----:B--2---:R-:W-:Y:S01]  /*03c0*/  DFMA R18, R14, R18, R16 ;  /* 0x000000120e12722b */ /* 0x004fe20000000010 */
[----:B------:R-:W2:Y:S04]  /*03d0*/  LDG.E.64 R14, desc[UR6][R12.64+-0x8] ;  /* 0xfffff8060c0e7981 */ /* 0x000ea8000c1e1b00 */
[----:B------:R-:W2:Y:S01]  /*03e0*/  LDG.E.64 R16, desc[UR6][R20.64] ;  /* 0x0000000614107981 */ /* 0x000ea2000c1e1b00 */
[----:B------:R-:W-:-:S02]  /*03f0*/  IMAD.WIDE R26, R24, 0x8, R20 ;  /* 0x00000008181a7825 */ /* 0x000fc400078e0214 */
[----:B--2---:R-:W-:Y:S01]  /*0400*/  DFMA R16, R14, R16, R18 ;  /* 0x000000100e10722b */ /* 0x004fe20000000012 */
[----:B------:R-:W2:Y:S04]  /*0410*/  LDG.E.64 R14, desc[UR6][R12.64] ;  /* 0x000000060c0e7981 */ /* 0x000ea8000c1e1b00 */
[----:B------:R0:W2:Y:S02]  /*0420*/  LDG.E.64 R18, desc[UR6][R26.64] ;  /* 0x000000061a127981 */ /* 0x0000a4000c1e1b00 */
[C---:B0-----:R-:W-:Y:S01]  /*0430*/  IMAD.WIDE R26, R24.reuse, 0x8, R26 ;  /* 0x00000008181a7825 */ /* 0x041fe200078e021a */
[----:B--2---:R-:W-:Y:S02]  /*0440*/  DFMA R18, R14, R18, R16 ;  /* 0x000000120e12722b */ /* 0x004fe40000000010 */
[----:B------:R-:W2:Y:S04]  /*0450*/  LDG.E.64 R16, desc[UR6][R12.64+0x8] ;  /* 0x000008060c107981 */ /* 0x000ea8000c1e1b00 */
[----:B------:R-:W2:Y:S02]  /*0460*/  LDG.E.64 R14, desc[UR6][R26.64] ;  /* 0x000000061a0e7981 */ /* 0x000ea4000c1e1b00 */
[----:B--2---:R-:W-:Y:S01]  /*0470*/  DFMA R14, R16, R14, R18 ;  /* 0x0000000e100e722b */ /* 0x004fe20000000012 */
[----:B------:R-:W-:Y:S01]  /*0480*/  IMAD.WIDE R16, R24, 0x8, R26 ;  /* 0x0000000818107825 */ /* 0x000fe200078e021a */
[----:B------:R-:W2:Y:S04]  /*0490*/  LDG.E.64 R18, desc[UR6][R12.64+0x10] ;  /* 0x000010060c127981 */ /* 0x000ea8000c1e1b00 */
[----:B------:R-:W2:Y:S01]  /*04a0*/  LDG.E.64 R20, desc[UR6][R16.64] ;  /* 0x0000000610147981 */ /* 0x000ea2000c1e1b00 */
[----:B------:R-:W-:-:S04]  /*04b0*/  IADD3 R28, PT, PT, R28, 0x8, RZ ;  /* 0x000000081c1c7810 */ /* 0x000fc80007ffe0ff */
[----:B------:R-:W-:Y:S01]  /*04c0*/  ISETP.NE.AND P0, PT, R28, RZ, PT ;  /* 0x000000ff1c00720c */ /* 0x000fe20003f05270 */
[----:B--2---:R-:W-:Y:S01]  /*04d0*/  DFMA R18, R18, R20, R14 ;  /* 0x000000141212722b */ /* 0x004fe2000000000e */
[C---:B------:R-:W-:Y:S01]  /*04e0*/  IMAD.WIDE R14, R24.reuse, 0x8, R16 ;  /* 0x00000008180e7825 */ /* 0x040fe200078e0210 */
[----:B------:R-:W2:Y:S05]  /*04f0*/  LDG.E.64 R20, desc[UR6][R12.64+0x18] ;  /* 0x000018060c147981 */ /* 0x000eaa000c1e1b00 */
[----:B------:R-:W2:Y:S01]  /*0500*/  LDG.E.64 R14, desc[UR6][R14.64] ;  /* 0x000000060e0e7981 */ /* 0x000ea2000c1e1b00 */
[----:B------:R-:W-:Y:S01]  /*0510*/  LEA R23, R24, R23, 0x3 ;  /* 0x0000001718177211 */ /* 0x000fe200078e18ff */
[----:B------:R-:W-:Y:S01]  /*0520*/  VIADD R29, R29, 0x8 ;  /* 0x000000081d1d7836 */ /* 0x000fe20000000000 */
[----:B--2---:R-:W-:-:S02]  /*0530*/  DFMA R18, R20, R14, R18 ;  /* 0x0000000e1412722b */ /* 0x004fc40000000012 */
[----:B------:R-:W-:Y:S09]  /*0540*/  @P0 BRA `(.L_x_3) ;  /* 0xfffffffc00640947 */ /* 0x000ff2000383ffff */
[----:B------:R-:W-:-:S07]  /*0550*/  MOV R24, R22 ;  /* 0x0000001600187202 */ /* 0x000fce0000000f00 */
.L_x_2:
[----:B------:R-:W-:-:S13]  /*0560*/  ISETP.NE.AND P0, PT, R2, RZ, PT ;  /* 0x000000ff0200720c */ /* 0x000fda0003f05270 */
[----:B------:R-:W-:Y:S05]  /*0570*/  @!P0 BRA `(.L_x_4) ;  /* 0x0000000000c88947 */ /* 0x000fea0003800000 */
[----:B------:R-:W-:-:S04]  /*0580*/  IADD3 R12, PT, PT, R2, -0x1, RZ ;  /* 0xffffffff020c7810 */ /* 0x000fc80007ffe0ff */
[----:B------:R-:W-:-:S13]  /*0590*/  ISETP.GE.U32.AND P0, PT, R12, 0x3, PT ;  /* 0x000000030c00780c */ /* 0x000fda0003f06070 */
[----:B------:R-:W-:Y:S05]  /*05a0*/  @!P0 BRA `(.L_x_5) ;  /* 0x0000000000548947 */ /* 0x000fea0003800000 */
[----:B------:R-:W0:Y:S01]  /*05b0*/  LDC R29, c[0x0][0x38c] ;  /* 0x0000e300ff1d7b82 */ /* 0x000e220000000800 */
[----:B------:R-:W-:-:S04]  /*05c0*/  IMAD.IADD R27, R4, 0x1, R24 ;  /* 0x00000001041b7824 */ /* 0x000fc800078e0218 */
[----:B------:R-:W-:-:S05]  /*05d0*/  IMAD.WIDE R26, R27, 0x8, R10 ;  /* 0x000000081b1a7825 */ /* 0x000fca00078e020a */
[----:B------:R-:W2:Y:S04]  /*05e0*/  LDG.E.64 R22, desc[UR6][R26.64] ;  /* 0x000000061a167981 */ /* 0x000ea8000c1e1b00 */
[----:B------:R-:W3:Y:S01]  /*05f0*/  LDG.E.64 R14, desc[UR6][R26.64+0x8] ;  /* 0x000008061a0e7981 */ /* 0x000ee2000c1e1b00 */
[----:B0-----:R-:W-:-:S04]  /*0600*/  IMAD R13, R24, R29, R25 ;  /* 0x0000001d180d7224 */ /* 0x001fc800078e0219 */
[----:B------:R-:W-:-:S05]  /*0610*/  IMAD.WIDE R12, R13, 0x8, R10 ;  /* 0x000000080d0c7825 */ /* 0x000fca00078e020a */
[----:B------:R0:W2:Y:S02]  /*0620*/  LDG.E.64 R20, desc[UR6][R12.64] ;  /* 0x000000060c147981 */ /* 0x0000a4000c1e1b00 */
[----:B0-----:R-:W-:-:S05]  /*0630*/  IMAD.WIDE R12, R29, 0x8, R12 ;  /* 0x000000081d0c7825 */ /* 0x001fca00078e020c */
[----:B------:R-:W3:Y:S01]  /*0640*/  LDG.E.64 R16, desc[UR6][R12.64] ;  /* 0x000000060c107981 */ /* 0x000ee2000c1e1b00 */
[----:B--2---:R-:W-:Y:S01]  /*0650*/  DFMA R20, R22, R20, R18 ;  /* 0x000000141614722b */ /* 0x004fe20000000012 */
[C---:B------:R-:W-:Y:S02]  /*0660*/  IMAD.WIDE R22, R29.reuse, 0x8, R12 ;  /* 0x000000081d167825 */ /* 0x040fe400078e020c */
[----:B------:R-:W2:Y:S02]  /*0670*/  LDG.E.64 R18, desc[UR6][R26.64+0x18] ;  /* 0x000018061a127981 */ /* 0x000ea4000c1e1b00 */
[----:B------:R-:W-:-:S06]  /*0680*/  IMAD.WIDE R28, R29, 0x8, R22 ;  /* 0x000000081d1c7825 */ /* 0x000fcc00078e0216 */
[----:B------:R-:W2:Y:S01]  /*0690*/  LDG.E.64 R28, desc[UR6][R28.64] ;  /* 0x000000061c1c7981 */ /* 0x000ea2000c1e1b00 */
[----:B---3--:R-:W-:-:S03]  /*06a0*/  DFMA R20, R14, R16, R20 ;  /* 0x000000100e14722b */ /* 0x008fc60000000014 */
[----:B------:R-:W3:Y:S04]  /*06b0*/  LDG.E.64 R16, desc[UR6][R26.64+0x10] ;  /* 0x000010061a107981 */ /* 0x000ee8000c1e1b00 */
[----:B------:R-:W3:Y:S01]  /*06c0*/  LDG.E.64 R14, desc[UR6][R22.64] ;  /* 0x00000006160e7981 */ /* 0x000ee2000c1e1b00 */
[----:B------:R-:W-:Y:S01]  /*06d0*/  IADD3 R24, PT, PT, R24, 0x4, RZ ;  /* 0x0000000418187810 */ /* 0x000fe20007ffe0ff */
[----:B---3--:R-:W-:-:S08]  /*06e0*/  DFMA R14, R16, R14, R20 ;  /* 0x0000000e100e722b */ /* 0x008fd00000000014 */
[----:B--2---:R-:W-:-:S11]  /*06f0*/  DFMA R18, R18, R28, R14 ;  /* 0x0000001c1212722b */ /* 0x004fd6000000000e */
.L_x_5:
[----:B------:R-:W-:-:S13]  /*0700*/  LOP3.LUT P0, R12, R6, 0x3, RZ, 0xc0, !PT ;  /* 0x00000003060c7812 */ /* 0x000fda000780c0ff */
[----:B------:R-:W-:Y:S05]  /*0710*/  @!P0 BRA `(.L_x_4) ;  /* 0x0000000000608947 */ /* 0x000fea0003800000 */
[----:B------:R-:W-:Y:S02]  /*0720*/  ISETP.NE.AND P0, PT, R12, 0x1, PT ;  /* 0x000000010c00780c */ /* 0x000fe40003f05270 */
[----:B------:R-:W-:-:S04]  /*0730*/  LOP3.LUT R6, R6, 0x1, RZ, 0xc0, !PT ;  /* 0x0000000106067812 */ /* 0x000fc800078ec0ff */
[----:B------:R-:W-:-:S07]  /*0740*/  ISETP.NE.U32.AND P1, PT, R6, 0x1, PT ;  /* 0x000000010600780c */ /* 0x000fce0003f25070 */
[----:B------:R-:W0:Y:S01]  /*0750*/  @P0 LDC R21, c[0x0][0x38c] ;  /* 0x0000e300ff150b82 */ /* 0x000e220000000800 */
[----:B------:R-:W-:-:S05]  /*0760*/  @P0 IADD3 R29, PT, PT, R4, R24, RZ ;  /* 0x00000018041d0210 */ /* 0x000fca0007ffe0ff */
[----:B------:R-:W-:Y:S02]  /*0770*/  @P0 IMAD.WIDE R28, R29, 0x8, R10 ;  /* 0x000000081d1c0825 */ /* 0x000fe400078e020a */
[----:B------:R-:W1:Y:S03]  /*0780*/  @!P1 LDC R23, c[0x0][0x38c] ;  /* 0x0000e300ff179b82 */ /* 0x000e660000000800 */
[----:B------:R-:W2:Y:S01]  /*0790*/  @P0 LDG.E.64 R14, desc[UR6][R28.64] ;  /* 0x000000061c0e0981 */ /* 0x000ea2000c1e1b00 */
[----:B0-----:R-:W-:-:S04]  /*07a0*/  @P0 IMAD R17, R24, R21, R25 ;  /* 0x0000001518110224 */ /* 0x001fc800078e0219 */
[----:B------:R-:W-:-:S04]  /*07b0*/  @P0 IMAD.WIDE R16, R17, 0x8, R10 ;  /* 0x0000000811100825 */ /* 0x000fc800078e020a */
[----:B------:R-:W-:Y:S01]  /*07c0*/  @P0 VIADD R24, R24, 0x2 ;  /* 0x0000000218180836 */ /* 0x000fe20000000000 */
[----:B------:R-:W2:Y:S01]  /*07d0*/  @P0 LDG.E.64 R12, desc[UR6][R16.64] ;  /* 0x00000006100c0981 */ /* 0x000ea2000c1e1b00 */
[----:B------:R-:W-:-:S03]  /*07e0*/  @P0 IMAD.WIDE R20, R21, 0x8, R16 ;  /* 0x0000000815140825 */ /* 0x000fc600078e0210 */
[----:B------:R-:W-:Y:S01]  /*07f0*/  @!P1 IADD3 R27, PT, PT, R4, R24, RZ ;  /* 0x00000018041b9210 */ /* 0x000fe20007ffe0ff */
[----:B-1----:R-:W-:Y:S02]  /*0800*/  @!P1 IMAD R23, R24, R23, R25 ;  /* 0x0000001718179224 */ /* 0x002fe400078e0219 */
[----:B------:R-:W3:Y:S02]  /*0810*/  @P0 LDG.E.64 R20, desc[UR6][R20.64] ;  /* 0x0000000614140981 */ /* 0x000ee4000c1e1b00 */
[--C-:B------:R-:W-:Y:S02]  /*0820*/  @!P1 IMAD.WIDE R26, R27, 0x8, R10.reuse ;  /* 0x000000081b1a9825 */ /* 0x100fe400078e020a */
[----:B------:R-:W3:Y:S02]  /*0830*/  @P0 LDG.E.64 R16, desc[UR6][R28.64+0x8] ;  /* 0x000008061c100981 */ /* 0x000ee4000c1e1b00 */
[----:B------:R-:W-:Y:S02]  /*0840*/  @!P1 IMAD.WIDE R22, R23, 0x8, R10 ;  /* 0x0000000817169825 */ /* 0x000fe400078e020a */
[----:B------:R-:W4:Y:S04]  /*0850*/  @!P1 LDG.E.64 R26, desc[UR6][R26.64] ;  /* 0x000000061a1a9981 */ /* 0x000f28000c1e1b00 */
[----:B------:R-:W4:Y:S01]  /*0860*/  @!P1 LDG.E.64 R22, desc[UR6][R22.64] ;  /* 0x0000000616169981 */ /* 0x000f22000c1e1b00 */
[----:B--2---:R-:W-:-:S08]  /*0870*/  @P0 DFMA R12, R14, R12, R18 ;  /* 0x0000000c0e0c022b */ /* 0x004fd00000000012 */
[----:B---3--:R-:W-:-:S08]  /*0880*/  @P0 DFMA R18, R16, R20, R12 ;  /* 0x000000141012022b */ /* 0x008fd0000000000c */
[----:B----4-:R-:W-:-:S11]  /*0890*/  @!P1 DFMA R18, R26, R22, R18 ;  /* 0x000000161a12922b */ /* 0x010fd60000000012 */
.L_x_4:
[----:B------:R-:W-:-:S05]  /*08a0*/  IADD3 R13, PT, PT, R4, R25, RZ ;  /* 0x00000019040d7210 */ /* 0x000fca0007ffe0ff */
[----:B------:R-:W-:-:S05]  /*08b0*/  IMAD.WIDE R12, R13, 0x8, R10 ;  /* 0x000000080d0c7825 */ /* 0x000fca00078e020a */
[----:B------:R-:W2:Y:S01]  /*08c0*/  LDG.E.64 R14, desc[UR6][R12.64] ;  /* 0x000000060c0e7981 */ /* 0x000ea2000c1e1b00 */
[----:B------:R-:W0:Y:S01]  /*08d0*/  LDCU UR4, c[0x0][0x360] ;  /* 0x00006c00ff0477ac */ /* 0x000e220008000800 */
[----:B------:R-:W0:Y:S02]  /*08e0*/  LDC R6, c[0x0][0x370] ;  /* 0x0000dc00ff067b82 */ /* 0x000e240000000800 */
[----:B0-----:R-:W-:-:S05]  /*08f0*/  IMAD R7, R6, UR4, R7 ;  /* 0x0000000406077c24 */ /* 0x001fca000f8e0207 */
[----:B------:R-:W-:Y:S01]  /*0900*/  ISETP.GE.AND P0, PT, R7, R0, PT ;  /* 0x000000000700720c */ /* 0x000fe20003f06270 */
[----:B--2---:R-:W-:-:S07]  /*0910*/  DADD R14, R14, -R18 ;  /* 0x000000000e0e7229 */ /* 0x004fce0000000812 */
[----:B------:R0:W-:Y:S05]  /*0920*/  STG.E.64 desc[UR6][R12.64], R14 ;  /* 0x0000000e0c007986 */ /* 0x0001ea000c101b06 */
[----:B------:R-:W-:Y:S05]  /*0930*/  @!P0 BRA `(.L_x_6) ;  /* 0xfffffff8003c8947 */ /* 0x000fea000383ffff */
.L_x_1:
[----:B------:R-:W-:Y:S05]  /*0940*/  BSYNC.RECONVERGENT B0 ;  /* 0x0000000000007941 */ /* 0x000fea0003800200 */
.L_x_0:
[----:B------:R-:W1:Y:S01]  /*0950*/  LDCU UR4, c[0x0][0x364] ;  /* 0x00006c80ff0477ac */ /* 0x000e620008000800 */
[----:B------:R-:W1:Y:S02]  /*0960*/  LDC R4, c[0x0][0x374] ;  /* 0x0000dd00ff047b82 */ /* 0x000e640000000800 */
[----:B-1----:R-:W-:-:S05]  /*0970*/  IMAD R5, R4, UR4, R5 ;  /* 0x0000000404057c24 */ /* 0x002fca000f8e0205 */
[----:B------:R-:W-:-:S13]  /*0980*/  ISETP.GE.AND P0, PT, R5, R0, PT ;  /* 0x000000000500720c */ /* 0x000fda0003f06270 */
[----:B------:R-:W-:Y:S05]  /*0990*/  @!P0 BRA `(.L_x_7) ;  /* 0xfffffff800048947 */ /* 0x000fea000383ffff */
[----:B------:R-:W-:Y:S05]  /*09a0*/  EXIT ;  /* 0x000000000000794d */ /* 0x000fea0003800000 */
.L_x_8:
[----:B------:R-:W-:-:S00]  /*09b0*/  BRA `(.L_x_8) ;  /* 0xfffffffc00fc7947 */ /* 0x000fc0000383ffff */
[----:B------:R-:W-:-:S00]  /*09c0*/  NOP ;  /* 0x0000000000007918 */ /* 0x000fc00000000000 */
        /* <DEDUP_REMOVED lines=11> */
.L_x_49:


//--------------------- .text._Z4TRSMPdiii        --------------------------
	.section	.text._Z4TRSMPdiii,"ax",@progbits
	.align	128
        .global         _Z4TRSMPdiii
        .type           _Z4TRSMPdiii,@function
        .size           _Z4TRSMPdiii,(.L_x_46 - _Z4TRSMPdiii)
        .other          _Z4TRSMPdiii,@"STO_CUDA_ENTRY STV_DEFAULT"
_Z4TRSMPdiii:
.text._Z4TRSMPdiii:
[----:B------:R-:W-:Y:S01]  /*0000*/  LDC R1, c[0x0][0x37c] ;  /* 0x0000df00ff017b82 */ /* 0x000fe20000000800 */
[----:B------:R-:W0:Y:S07]  /*0010*/  S2R R3, SR_TID.X ;  /* 0x0000000000037919 */ /* 0x000e2e0000002100 */
[----:B------:R-:W0:Y:S08]  /*0020*/  S2UR UR4, SR_CTAID.X ;  /* 0x00000000000479c3 */ /* 0x000e300000002500 */
[----:B------:R-:W0:Y:S08]  /*0030*/  LDC R2, c[0x0][0x360] ;  /* 0x0000d800ff027b82 */ /* 0x000e300000000800 */
[----:B------:R-:W1:Y:S08]  /*0040*/  LDC R4, c[0x0][0x390] ;  /* 0x0000e400ff047b82 */ /* 0x000e700000000800 */
[----:B------:R-:W1:Y:S01]  /*0050*/  LDC.64 R6, c[0x0][0x388] ;  /* 0x0000e200ff067b82 */ /* 0x000e620000000a00 */
[----:B0-----:R-:W-:Y:S01]  /*0060*/  IMAD R3, R2, UR4, R3 ;  /* 0x0000000402037c24 */ /* 0x001fe2000f8e0203 */
[----:B-1----:R-:W-:-:S04]  /*0070*/  IADD3 R0, PT, PT, R7, -R6, -R4 ;  /* 0x8000000607007210 */ /* 0x002fc80007ffe804 */
[----:B------:R-:W-:-:S13]  /*0080*/  ISETP.GE.AND P0, PT, R3, R0, PT ;  /* 0x000000000300720c */ /* 0x000fda0003f06270 */
[----:B------:R-:W-:Y:S05]  /*0090*/  @P0 EXIT ;  /* 0x000000000000094d */ /* 0x000fea0003800000 */
[----:B------:R-:W-:-:S13]  /*00a0*/  ISETP.GE.AND P0, PT, R4, 0x1, PT ;  /* 0x000000010400780c */ /* 0x000fda0003f06270 */
[----:B------:R-:W-:Y:S05]  /*00b0*/  @!P0 EXIT ;  /* 0x000000000000894d */ /* 0x000fea0003800000 */
[----:B------:R-:W0:Y:S01]  /*00c0*/  LDC.64 R12, c[0x0][0x380] ;  /* 0x0000e000ff0c7b82 */ /* 0x000e220000000a00 */
[----:B------:R-:W1:Y:S01]  /*00d0*/  LDCU UR4, c[0x0][0x370] ;  /* 0x00006e00ff0477ac */ /* 0x000e620008000800 */
[----:B------:R-:W-:Y:S01]  /*00e0*/  IMAD R5, R6, R7, RZ ;  /* 0x0000000706057224 */ /* 0x000fe200078e02ff */
[----:B------:R-:W-:Y:S01]  /*00f0*/  SHF.R.S32.HI R4, RZ, 0x1f, R6 ;  /* 0x0000001fff047819 */ /* 0x000fe20000011406 */
[----:B------:R-:W2:Y:S03]  /*0100*/  LDCU.64 UR6, c[0x0][0x358] ;  /* 0x00006b00ff0677ac */ /* 0x000ea60008000a00 */
[----:B------:R-:W-:-:S04]  /*0110*/  IADD3 R6, P0, PT, R5, R6, RZ ;  /* 0x0000000605067210 */ /* 0x000fc80007f1e0ff */
[----:B------:R-:W-:Y:S01]  /*0120*/  LEA.HI.X.SX32 R4, R5, R4, 0x1, P0 ;  /* 0x0000000405047211 */ /* 0x000fe200000f0eff */
[----:B-1----:R-:W-:Y:S01]  /*0130*/  IMAD R2, R2, UR4, RZ ;  /* 0x0000000402027c24 */ /* 0x002fe2000f8e02ff */
[----:B0-----:R-:W-:-:S04]  /*0140*/  LEA R12, P0, R6, R12, 0x3 ;  /* 0x0000000c060c7211 */ /* 0x001fc800078018ff */
[----:B--2---:R-:W-:-:S09]  /*0150*/  LEA.HI.X R13, R6, R13, R4, 0x3, P0 ;  /* 0x0000000d060d7211 */ /* 0x004fd200000f1c04 */
.L_x_16:
[----:B------:R-:W0:Y:S01]  /*0160*/  LDCU UR4, c[0x0][0x390] ;  /* 0x00007200ff0477ac */ /* 0x000e220008000800 */
[----:B------:R-:W-:Y:S01]  /*0170*/  IMAD.MOV.U32 R5, RZ, RZ, RZ ;  /* 0x000000ffff057224 */ /* 0x000fe200078e00ff */
[----:B------:R-:W-:Y:S01]  /*0180*/  PRMT R6, RZ, 0x7610, R6 ;  /* 0x00007610ff067816 */ /* 0x000fe20000000006 */
[----:B------:R-:W1:Y:S01]  /*0190*/  LDCU UR5, c[0x0][0x38c] ;  /* 0x00007180ff0577ac */ /* 0x000e620008000800 */
[----:B------:R-:W-:Y:S01]  /*01a0*/  PRMT R7, RZ, 0x7610, R7 ;  /* 0x00007610ff077816 */ /* 0x000fe20000000007 */
[----:B0-----:R-:W-:Y:S02]  /*01b0*/  VIADD R4, R3, UR4 ;  /* 0x0000000403047c36 */ /* 0x001fe40008000000 */
[----:B------:R-:W-:Y:S02]  /*01c0*/  IMAD.IADD R3, R2, 0x1, R3 ;  /* 0x0000000102037824 */ /* 0x000fe400078e0203 */
[----:B-1----:R-:W-:-:S03]  /*01d0*/  IMAD R8, R4, UR5, RZ ;  /* 0x0000000504087c24 */ /* 0x002fc6000f8e02ff */
[----:B------:R-:W-:-:S13]  /*01e0*/  ISETP.GE.AND P1, PT, R3, R0, PT ;  /* 0x000000000300720c */ /* 0x000fda0003f26270 */
.L_x_15:
[----:B------:R-:W-:Y:S02]  /*01f0*/  ISETP.NE.AND P0, PT, R5, RZ, PT ;  /* 0x000000ff0500720c */ /* 0x000fe40003f05270 */
[----:B------:R-:W-:-:S11]  /*0200*/  CS2R R34, SRZ ;  /* 0x0000000000227805 */ /* 0x000fd6000001ff00 */
[----:B------:R-:W-:Y:S05]  /*0210*/  @!P0 BRA `(.L_x_9) ;  /* 0x00000004009c8947 */ /* 0x000fea0003800000 */
[C---:B------:R-:W-:Y:S01]  /*0220*/  ISETP.GE.U32.AND P0, PT, R5.reuse, 0x8, PT ;  /* 0x000000080500780c */ /* 0x040fe20003f06070 */
[----:B------:R-:W-:Y:S01]  /*0230*/  IMAD.MOV.U32 R10, RZ, RZ, RZ ;  /* 0x000000ffff0a7224 */ /* 0x000fe200078e00ff */
[----:B------:R-:W-:Y:S02]  /*0240*/  LOP3.LUT P2, RZ, R5, 0x7, RZ, 0xc0, !PT ;  /* 0x0000000705ff7812 */ /* 0x000fe4000784c0ff */
[----:B------:R-:W-:-:S09]  /*0250*/  CS2R R34, SRZ ;  /* 0x0000000000227805 */ /* 0x000fd2000001ff00 */
[----:B------:R-:W-:Y:S05]  /*0260*/  @!P0 BRA `(.L_x_10) ;  /* 0x0000000000b48947 */ /* 0x000fea0003800000 */
[C---:B------:R-:W-:Y:S01]  /*0270*/  LOP3.LUT R11, R5.reuse, 0xfffffff8, RZ, 0xc0, !PT ;  /* 0xfffffff8050b7812 */ /* 0x040fe200078ec0ff */
[----:B------:R-:W-:Y:S01]  /*0280*/  IMAD.MOV.U32 R29, RZ, RZ, R8 ;  /* 0x000000ffff1d7224 */ /* 0x000fe200078e0008 */
[----:B------:R-:W-:Y:S01]  /*0290*/  LOP3.LUT R10, R5, 0x7ffffff8, RZ, 0xc0, !PT ;  /* 0x7ffffff8050a7812 */ /* 0x000fe200078ec0ff */
[----:B------:R-:W-:Y:S01]  /*02a0*/  IMAD.MOV.U32 R9, RZ, RZ, R5 ;  /* 0x000000ffff097224 */ /* 0x000fe200078e0005 */
[----:B------:R-:W-:Y:S01]  /*02b0*/  CS2R R34, SRZ ;  /* 0x0000000000227805 */ /* 0x000fe2000001ff00 */
[----:B------:R-:W-:-:S07]  /*02c0*/  IMAD.MOV R11, RZ, RZ, -R11 ;  /* 0x000000ffff0b7224 */ /* 0x000fce00078e0a0b */
.L_x_11:
[--C-:B------:R-:W-:Y:S01]  /*02d0*/  IMAD.WIDE R14, R29, 0x8, R12.reuse ;  /* 0x000000081d0e7825 */ /* 0x100fe200078e020c */
[----:B------:R-:W0:Y:S03]  /*02e0*/  LDC R33, c[0x0][0x38c] ;  /* 0x0000e300ff217b82 */ /* 0x000e260000000800 */
[----:B------:R-:W-:Y:S01]  /*02f0*/  IMAD.WIDE R30, R9, 0x8, R12 ;  /* 0x00000008091e7825 */ /* 0x000fe200078e020c */
[----:B------:R-:W2:Y:S04]  /*0300*/  LDG.E.64 R16, desc[UR6][R14.64] ;  /* 0x000000060e107981 */ /* 0x000ea8000c1e1b00 */
[----:B------:R-:W2:Y:S04]  /*0310*/  LDG.E.64 R18, desc[UR6][R30.64] ;  /* 0x000000061e127981 */ /* 0x000ea8000c1e1b00 */
[----:B------:R-:W3:Y:S04]  /*0320*/  LDG.E.64 R24, desc[UR6][R14.64+0x8] ;  /* 0x000008060e187981 */ /* 0x000ee8000c1e1b00 */
[----:B------:R-:W4:Y:S01]  /*0330*/  LDG.E.64 R22, desc[UR6][R14.64+0x10] ;  /* 0x000010060e167981 */ /* 0x000f22000c1e1b00 */
[----:B0-----:R-:W-:Y:S01]  /*0340*/  IMAD.WIDE R36, R33, 0x8, R30 ;  /* 0x0000000821247825 */ /* 0x001fe200078e021e */
[----:B--2---:R-:W-:-:S04]  /*0350*/  DFMA R18, R16, R18, R34 ;  /* 0x000000121012722b */ /* 0x004fc80000000022 */
[----:B------:R-:W3:Y:S01]  /*0360*/  LDG.E.64 R16, desc[UR6][R36.64] ;  /* 0x0000000624107981 */ /* 0x000ee2000c1e1b00 */
[----:B------:R-:W-:-:S05]  /*0370*/  IMAD.WIDE R26, R33, 0x8, R36 ;  /* 0x00000008211a7825 */ /* 0x000fca00078e0224 */
[----:B------:R-:W4:Y:S01]  /*0380*/  LDG.E.64 R20, desc[UR6][R26.64] ;  /* 0x000000061a147981 */ /* 0x000f22000c1e1b00 */
[C---:B------:R-:W-:Y:S01]  /*0390*/  IMAD.WIDE R34, R33.reuse, 0x8, R26 ;  /* 0x0000000821227825 */ /* 0x040fe200078e021a */
[----:B---3--:R-:W-:Y:S02]  /*03a0*/  DFMA R24, R24, R16, R18 ;  /* 0x000000101818722b */ /* 0x008fe40000000012 */
[----:B------:R-:W2:Y:S04]  /*03b0*/  LDG.E.64 R16, desc[UR6][R14.64+0x18] ;  /* 0x000018060e107981 */ /* 0x000ea8000c1e1b00 */
[----:B------:R-:W2:Y:S02]  /*03c0*/  LDG.E.64 R18, desc[UR6][R34.64] ;  /* 0x0000000622127981 */ /* 0x000ea4000c1e1b00 */
[----:B----4-:R-:W-:Y:S01]  /*03d0*/  DFMA R20, R22, R20, R24 ;  /* 0x000000141614722b */ /* 0x010fe20000000018 */
[C---:B------:R-:W-:Y:S01]  /*03e0*/  IMAD.WIDE R30, R33.reuse, 0x8, R34 ;  /* 0x00000008211e7825 */ /* 0x040fe200078e0222 */
[----:B------:R-:W3:Y:S03]  /*03f0*/  LDG.E.64 R24, desc[UR6][R14.64+0x28] ;  /* 0x000028060e187981 */ /* 0x000ee6000c1e1b00 */
[----:B------:R-:W-:Y:S01]  /*0400*/  IMAD.WIDE R22, R33, 0x8, R30 ;  /* 0x0000000821167825 */ /* 0x000fe200078e021e */
[----:B------:R-:W4:Y:S04]  /*0410*/  LDG.E.64 R34, desc[UR6][R14.64+0x38] ;  /* 0x000038060e227981 */ /* 0x000f28000c1e1b00 */
[----:B------:R-:W3:Y:S01]  /*0420*/  LDG.E.64 R26, desc[UR6][R22.64] ;  /* 0x00000006161a7981 */ /* 0x000ee2000c1e1b00 */
[----:B--2---:R-:W-:-:S03]  /*0430*/  DFMA R16, R16, R18, R20 ;  /* 0x000000121010722b */ /* 0x004fc60000000014 */
[----:B------:R-:W2:Y:S04]  /*0440*/  LDG.E.64 R18, desc[UR6][R14.64+0x20] ;  /* 0x000020060e127981 */ /* 0x000ea8000c1e1b00 */
[----:B------:R-:W2:Y:S02]  /*0450*/  LDG.E.64 R20, desc[UR6][R30.64] ;  /* 0x000000061e147981 */ /* 0x000ea4000c1e1b00 */
[----:B--2---:R-:W-:Y:S01]  /*0460*/  DFMA R16, R18, R20, R16 ;  /* 0x000000141210722b */ /* 0x004fe20000000010 */
[----:B------:R-:W-:-:S05]  /*0470*/  IMAD.WIDE R18, R33, 0x8, R22 ;  /* 0x0000000821127825 */ /* 0x000fca00078e0216 */
[----:B------:R-:W2:Y:S02]  /*0480*/  LDG.E.64 R20, desc[UR6][R18.64] ;  /* 0x0000000612147981 */ /* 0x000ea4000c1e1b00 */
[----:B---3--:R-:W-:Y:S02]  /*0490*/  DFMA R24, R24, R26, R16 ;  /* 0x0000001a1818722b */ /* 0x008fe40000000010 */
[----:B------:R-:W2:Y:S01]  /*04a0*/  LDG.E.64 R16, desc[UR6][R14.64+0x30] ;  /* 0x000030060e107981 */ /* 0x000ea2000c1e1b00 */
[----:B------:R-:W-:-:S06]  /*04b0*/  IMAD.WIDE R26, R33, 0x8, R18 ;  /* 0x00000008211a7825 */ /* 0x000fcc00078e0212 */
[----:B------:R-:W4:Y:S01]  /*04c0*/  LDG.E.64 R26, desc[UR6][R26.64] ;  /* 0x000000061a1a7981 */ /* 0x000f22000c1e1b00 */
[----:B------:R-:W-:-:S04]  /*04d0*/  IADD3 R11, PT, PT, R11, 0x8, RZ ;  /* 0x000000080b0b7810 */ /* 0x000fc80007ffe0ff */
[----:B------:R-:W-:Y:S01]  /*04e0*/  ISETP.NE.AND P0, PT, R11, RZ, PT ;  /* 0x000000ff0b00720c */ /* 0x000fe20003f05270 */
[----:B------:R-:W-:Y:S02]  /*04f0*/  IMAD R9, R33, 0x8, R9 ;  /* 0x0000000821097824 */ /* 0x000fe400078e0209 */
[----:B------:R-:W-:Y:S01]  /*0500*/  VIADD R29, R29, 0x8 ;  /* 0x000000081d1d7836 */ /* 0x000fe20000000000 */
[----:B--2---:R-:W-:-:S08]  /*0510*/  DFMA R16, R16, R20, R24 ;  /* 0x000000141010722b */ /* 0x004fd00000000018 */
[----:B----4-:R-:W-:Y:S01]  /*0520*/  DFMA R34, R34, R26, R16 ;  /* 0x0000001a2222722b */ /* 0x010fe20000000010 */
[----:B------:R-:W-:Y:S10]  /*0530*/  @P0 BRA `(.L_x_11) ;  /* 0xfffffffc00640947 */ /* 0x000ff4000383ffff */
.L_x_10:
[----:B------:R-:W-:Y:S05]  /*0540*/  @!P2 BRA `(.L_x_9) ;  /* 0x0000000000d0a947 */ /* 0x000fea0003800000 */
[----:B------:R-:W-:-:S04]  /*0550*/  LOP3.LUT R11, R7, 0x7, RZ, 0xc0, !PT ;  /* 0x00000007070b7812 */ /* 0x000fc800078ec0ff */
[C---:B------:R-:W-:Y:S01]  /*0560*/  LOP3.LUT P2, RZ, R11.reuse, 0x3, RZ, 0xc0, !PT ;  /* 0x000000030bff7812 */ /* 0x040fe2000784c0ff */
[----:B------:R-:W-:-:S05]  /*0570*/  VIADD R9, R11, 0xffffffff ;  /* 0xffffffff0b097836 */ /* 0x000fca0000000000 */
[----:B------:R-:W-:-:S13]  /*0580*/  ISETP.GE.U32.AND P0, PT, R9, 0x3, PT ;  /* 0x000000030900780c */ /* 0x000fda0003f06070 */
[----:B------:R-:W-:Y:S05]  /*0590*/  @!P0 BRA `(.L_x_12) ;  /* 0x0000000000548947 */ /* 0x000fea0003800000 */
[----:B------:R-:W0:Y:S01]  /*05a0*/  LDC R9, c[0x0][0x38c] ;  /* 0x0000e300ff097b82 */ /* 0x000e220000000800 */
[----:B------:R-:W-:-:S04]  /*05b0*/  IMAD.IADD R15, R8, 0x1, R10 ;  /* 0x00000001080f7824 */ /* 0x000fc800078e020a */
[----:B------:R-:W-:-:S05]  /*05c0*/  IMAD.WIDE R14, R15, 0x8, R12 ;  /* 0x000000080f0e7825 */ /* 0x000fca00078e020c */
[----:B------:R-:W2:Y:S04]  /*05d0*/  LDG.E.64 R24, desc[UR6][R14.64] ;  /* 0x000000060e187981 */ /* 0x000ea8000c1e1b00 */
[----:B------:R-:W3:Y:S04]  /*05e0*/  LDG.E.64 R16, desc[UR6][R14.64+0x8] ;  /* 0x000008060e107981 */ /* 0x000ee8000c1e1b00 */
[----:B------:R-:W4:Y:S01]  /*05f0*/  LDG.E.64 R26, desc[UR6][R14.64+0x18] ;  /* 0x000018060e1a7981 */ /* 0x000f22000c1e1b00 */
[----:B0-----:R-:W-:-:S04]  /*0600*/  IMAD R29, R10, R9, R5 ;  /* 0x000000090a1d7224 */ /* 0x001fc800078e0205 */
[----:B------:R-:W-:-:S05]  /*0610*/  IMAD.WIDE R28, R29, 0x8, R12 ;  /* 0x000000081d1c7825 */ /* 0x000fca00078e020c */
[----:B------:R-:W2:Y:S01]  /*0620*/  LDG.E.64 R22, desc[UR6][R28.64] ;  /* 0x000000061c167981 */ /* 0x000ea2000c1e1b00 */
[----:B------:R-:W-:-:S05]  /*0630*/  IMAD.WIDE R30, R9, 0x8, R28 ;  /* 0x00000008091e7825 */ /* 0x000fca00078e021c */
[----:B------:R-:W3:Y:S01]  /*0640*/  LDG.E.64 R18, desc[UR6][R30.64] ;  /* 0x000000061e127981 */ /* 0x000ee2000c1e1b00 */
[----:B------:R-:W-:Y:S01]  /*0650*/  IMAD.WIDE R20, R9, 0x8, R30 ;  /* 0x0000000809147825 */ /* 0x000fe200078e021e */
[----:B--2---:R-:W-:-:S03]  /*0660*/  DFMA R34, R24, R22, R34 ;  /* 0x000000161822722b */ /* 0x004fc60000000022 */
[----:B------:R-:W-:Y:S01]  /*0670*/  IMAD.WIDE R22, R9, 0x8, R20 ;  /* 0x0000000809167825 */ /* 0x000fe200078e0214 */
[----:B------:R-:W2:Y:S04]  /*0680*/  LDG.E.64 R24, desc[UR6][R14.64+0x10] ;  /* 0x000010060e187981 */ /* 0x000ea8000c1e1b00 */
[----:B------:R-:W2:Y:S04]  /*0690*/  LDG.E.64 R20, desc[UR6][R20.64] ;  /* 0x0000000614147981 */ /* 0x000ea8000c1e1b00 */
[----:B------:R-:W4:Y:S01]  /*06a0*/  LDG.E.64 R22, desc[UR6][R22.64] ;  /* 0x0000000616167981 */ /* 0x000f22000c1e1b00 */
[----:B---3--:R-:W-:Y:S01]  /*06b0*/  DFMA R16, R16, R18, R34 ;  /* 0x000000121010722b */ /* 0x008fe20000000022 */
[----:B------:R-:W-:-:S07]  /*06c0*/  VIADD R10, R10, 0x4 ;  /* 0x000000040a0a7836 */ /* 0x000fce0000000000 */
[----:B--2---:R-:W-:-:S08]  /*06d0*/  DFMA R16, R24, R20, R16 ;  /* 0x000000141810722b */ /* 0x004fd00000000010 */
[----:B----4-:R-:W-:-:S11]  /*06e0*/  DFMA R34, R26, R22, R16 ;  /* 0x000000161a22722b */ /* 0x010fd60000000010 */
.L_x_12:
[----:B------:R-:W-:Y:S05]  /*06f0*/  @!P2 BRA `(.L_x_9) ;  /* 0x000000000064a947 */ /* 0x000fea0003800000 */
[----:B------:R-:W-:-:S04]  /*0700*/  LOP3.LUT R9, R6, 0x3, RZ, 0xc0, !PT ;  /* 0x0000000306097812 */ /* 0x000fc800078ec0ff */
[----:B------:R-:W-:Y:S02]  /*0710*/  ISETP.NE.AND P0, PT, R9, 0x1, PT ;  /* 0x000000010900780c */ /* 0x000fe40003f05270 */
[----:B------:R-:W-:-:S04]  /*0720*/  LOP3.LUT R9, R6, 0x1, RZ, 0xc0, !PT ;  /* 0x0000000106097812 */ /* 0x000fc800078ec0ff */
[----:B------:R-:W-:-:S07]  /*0730*/  ISETP.NE.U32.AND P2, PT, R9, 0x1, PT ;  /* 0x000000010900780c */ /* 0x000fce0003f45070 */
[----:B------:R-:W0:Y:S01]  /*0740*/  @P0 LDC R19, c[0x0][0x38c] ;  /* 0x0000e300ff130b82 */ /* 0x000e220000000800 */
[----:B------:R-:W-:-:S04]  /*0750*/  @P0 IMAD.IADD R21, R8, 0x1, R10 ;  /* 0x0000000108150824 */ /* 0x000fc800078e020a */
[----:B------:R-:W-:-:S03]  /*0760*/  @P0 IMAD.WIDE R20, R21, 0x8, R12 ;  /* 0x0000000815140825 */ /* 0x000fc600078e020c */
[----:B------:R-:W1:Y:S02]  /*0770*/  @!P2 LDC R25, c[0x0][0x38c] ;  /* 0x0000e300ff19ab82 */ /* 0x000e640000000800 */
[----:B------:R-:W2:Y:S01]  /*0780*/  @P0 LDG.E.64 R16, desc[UR6][R20.64] ;  /* 0x0000000614100981 */ /* 0x000ea2000c1e1b00 */
[----:B0-----:R-:W-:-:S04]  /*0790*/  @P0 IMAD R27, R10, R19, R5 ;  /* 0x000000130a1b0224 */ /* 0x001fc800078e0205 */
[----:B------:R-:W-:Y:S01]  /*07a0*/  @P0 IMAD.WIDE R26, R27, 0x8, R12 ;  /* 0x000000081b1a0825 */ /* 0x000fe200078e020c */
[----:B------:R-:W-:-:S04]  /*07b0*/  @P0 IADD3 R10, PT, PT, R10, 0x2, RZ ;  /* 0x000000020a0a0810 */ /* 0x000fc80007ffe0ff */
[----:B------:R-:W2:Y:S01]  /*07c0*/  @P0 LDG.E.64 R14, desc[UR6][R26.64] ;  /* 0x000000061a0e0981 */ /* 0x000ea2000c1e1b00 */
[----:B------:R-:W-:-:S04]  /*07d0*/  @P0 IMAD.WIDE R18, R19, 0x8, R26 ;  /* 0x0000000813120825 */ /* 0x000fc800078e021a */
[----:B------:R-:W-:Y:S02]  /*07e0*/  @!P2 IMAD.IADD R23, R8, 0x1, R10 ;  /* 0x000000010817a824 */ /* 0x000fe400078e020a */
[----:B-1----:R-:W-:Y:S01]  /*07f0*/  @!P2 IMAD R25, R10, R25, R5 ;  /* 0x000000190a19a224 */ /* 0x002fe200078e0205 */
[----:B------:R-:W3:Y:S01]  /*0800*/  @P0 LDG.E.64 R18, desc[UR6][R18.64] ;  /* 0x0000000612120981 */ /* 0x000ee2000c1e1b00 */
[----:B------:R-:W-:-:S03]  /*0810*/  @!P2 IMAD.WIDE R22, R23, 0x8, R12 ;  /* 0x000000081716a825 */ /* 0x000fc600078e020c */
[----:B------:R-:W3:Y:S01]  /*0820*/  @P0 LDG.E.64 R10, desc[UR6][R20.64+0x8] ;  /* 0x00000806140a0981 */ /* 0x000ee2000c1e1b00 */
[----:B------:R-:W-:-:S03]  /*0830*/  @!P2 IMAD.WIDE R24, R25, 0x8, R12 ;  /* 0x000000081918a825 */ /* 0x000fc600078e020c */
[----:B------:R-:W4:Y:S04]  /*0840*/  @!P2 LDG.E.64 R22, desc[UR6][R22.64] ;  /* 0x000000061616a981 */ /* 0x000f28000c1e1b00 */
[----:B------:R-:W4:Y:S01]  /*0850*/  @!P2 LDG.E.64 R24, desc[UR6][R24.64] ;  /* 0x000000061818a981 */ /* 0x000f22000c1e1b00 */
[----:B--2---:R-:W-:-:S08]  /*0860*/  @P0 DFMA R14, R16, R14, R34 ;  /* 0x0000000e100e022b */ /* 0x004fd00000000022 */
[----:B---3--:R-:W-:-:S08]  /*0870*/  @P0 DFMA R34, R10, R18, R14 ;  /* 0x000000120a22022b */ /* 0x008fd0000000000e */
[----:B----4-:R-:W-:-:S11]  /*0880*/  @!P2 DFMA R34, R22, R24, R34 ;  /* 0x000000181622a22b */ /* 0x010fd60000000022 */
.L_x_9:
[----:B------:R-:W-:Y:S01]  /*0890*/  IMAD.IADD R21, R8, 0x1, R5 ;  /* 0x0000000108157824 */ /* 0x000fe200078e0205 */
[----:B------:R-:W0:Y:S03]  /*08a0*/  LDCU UR4, c[0x0][0x38c] ;  /* 0x00007180ff0477ac */ /* 0x000e260008000800 */
[----:B------:R-:W-:-:S05]  /*08b0*/  IMAD.WIDE R20, R21, 0x8, R12 ;  /* 0x0000000815147825 */ /* 0x000fca00078e020c */
[----:B------:R-:W2:Y:S01]  /*08c0*/  LDG.E.64 R18, desc[UR6][R20.64] ;  /* 0x0000000614127981 */ /* 0x000ea2000c1e1b00 */
[----:B0-----:R-:W-:-:S04]  /*08d0*/  IMAD R31, R5, UR4, R5 ;  /* 0x00000004051f7c24 */ /* 0x001fc8000f8e0205 */
[----:B------:R-:W-:Y:S01]  /*08e0*/  IMAD.WIDE R30, R31, 0x8, R12 ;  /* 0x000000081f1e7825 */ /* 0x000fe200078e020c */
[----:B--2---:R-:W-:-:S07]  /*08f0*/  DADD R18, R18, -R34 ;  /* 0x0000000012127229 */ /* 0x004fce0000000822 */
[----:B------:R0:W-:Y:S04]  /*0900*/  STG.E.64 desc[UR6][R20.64], R18 ;  /* 0x0000001214007986 */ /* 0x0001e8000c101b06 */
[----:B------:R-:W2:Y:S01]  /*0910*/  LDG.E.64 R30, desc[UR6][R30.64] ;  /* 0x000000061e1e7981 */ /* 0x000ea2000c1e1b00 */
[----:B------:R-:W-:Y:S01]  /*0920*/  IMAD.MOV.U32 R10, RZ, RZ, 0x1 ;  /* 0x00000001ff0a7424 */ /* 0x000fe200078e00ff */
[----:B------:R-:W-:Y:S01]  /*0930*/  FSETP.GEU.AND P2, PT, |R19|, 6.5827683646048100446e-37, PT ;  /* 0x036000001300780b */ /* 0x000fe20003f4e200 */
[----:B------:R-:W-:Y:S01]  /*0940*/  BSSY.RECONVERGENT B0, `(.L_x_13) ;  /* 0x0000011000007945 */ /* 0x000fe20003800200 */
[----:B--2---:R-:W1:Y:S03]  /*0950*/  MUFU.RCP64H R11, R31 ;  /* 0x0000001f000b7308 */ /* 0x004e660000001800 */
[----:B-1----:R-:W-:-:S08]  /*0960*/  DFMA R14, -R30, R10, 1 ;  /* 0x3ff000001e0e742b */ /* 0x002fd0000000010a */
[----:B------:R-:W-:-:S08]  /*0970*/  DFMA R14, R14, R14, R14 ;  /* 0x0000000e0e0e722b */ /* 0x000fd0000000000e */
[----:B------:R-:W-:-:S08]  /*0980*/  DFMA R14, R10, R14, R10 ;  /* 0x0000000e0a0e722b */ /* 0x000fd0000000000a */
[----:B------:R-:W-:-:S08]  /*0990*/  DFMA R10, -R30, R14, 1 ;  /* 0x3ff000001e0a742b */ /* 0x000fd0000000010e */
[----:B------:R-:W-:-:S08]  /*09a0*/  DFMA R10, R14, R10, R14 ;  /* 0x0000000a0e0a722b */ /* 0x000fd0000000000e */
[----:B------:R-:W-:-:S08]  /*09b0*/  DMUL R14, R18, R10 ;  /* 0x0000000a120e7228 */ /* 0x000fd00000000000 */
[----:B------:R-:W-:-:S08]  /*09c0*/  DFMA R16, -R30, R14, R18 ;  /* 0x0000000e1e10722b */ /* 0x000fd00000000112 */
[----:B------:R-:W-:-:S10]  /*09d0*/  DFMA R10, R10, R16, R14 ;  /* 0x000000100a0a722b */ /* 0x000fd4000000000e */
[----:B------:R-:W-:-:S05]  /*09e0*/  FFMA R9, RZ, R31, R11 ;  /* 0x0000001fff097223 */ /* 0x000fca000000000b */
[----:B------:R-:W-:-:S13]  /*09f0*/  FSETP.GT.AND P0, PT, |R9|, 1.469367938527859385e-39, PT ;  /* 0x001000000900780b */ /* 0x000fda0003f04200 */
[----:B0-----:R-:W-:Y:S05]  /*0a00*/  @P0 BRA P2, `(.L_x_14) ;  /* 0x0000000000100947 */ /* 0x001fea0001000000 */
[----:B------:R-:W-:-:S07]  /*0a10*/  MOV R10, 0xa30 ;  /* 0x00000a30000a7802 */ /* 0x000fce0000000f00 */
[----:B------:R-:W-:Y:S05]  /*0a20*/  CALL.REL.NOINC `($__internal_0_$__cuda_sm20_div_rn_f64_full) ;  /* 0x0000000000407944 */ /* 0x000fea0003c00000 */
[----:B------:R-:W-:Y:S02]  /*0a30*/  IMAD.MOV.U32 R10, RZ, RZ, R24 ;  /* 0x000000ffff0a7224 */ /* 0x000fe400078e0018 */
[----:B------:R-:W-:-:S07]  /*0a40*/  IMAD.MOV.U32 R11, RZ, RZ, R25 ;  /* 0x000000ffff0b7224 */ /* 0x000fce00078e0019 */
.L_x_14:
[----:B------:R-:W-:Y:S05]  /*0a50*/  BSYNC.RECONVERGENT B0 ;  /* 0x0000000000007941 */ /* 0x000fea0003800200 */
.L_x_13:
[----:B------:R-:W0:Y:S01]  /*0a60*/  LDCU UR4, c[0x0][0x38c] ;  /* 0x00007180ff0477ac */ /* 0x000e220008000800 */
[----:B------:R1:W-:Y:S01]  /*0a70*/  STG.E.64 desc[UR6][R20.64], R10 ;  /* 0x0000000a14007986 */ /* 0x0003e2000c101b06 */
[----:B------:R-:W-:Y:S01]  /*0a80*/  IADD3 R7, PT, PT, R7, 0x1, RZ ;  /* 0x0000000107077810 */ /* 0x000fe20007ffe0ff */
[----:B------:R-:W-:Y:S02]  /*0a90*/  VIADD R6, R6, 0x1 ;  /* 0x0000000106067836 */ /* 0x000fe40000000000 */
[C---:B0-----:R-:W-:Y:S01]  /*0aa0*/  IMAD R15, R5.reuse, UR4, R4 ;  /* 0x00000004050f7c24 */ /* 0x041fe2000f8e0204 */
[----:B------:R-:W0:Y:S01]  /*0ab0*/  LDCU UR4, c[0x0][0x390] ;  /* 0x00007200ff0477ac */ /* 0x000e220008000800 */
[----:B------:R-:W-:Y:S02]  /*0ac0*/  VIADD R5, R5, 0x1 ;  /* 0x0000000105057836 */ /* 0x000fe40000000000 */
[----:B------:R-:W-:-:S05]  /*0ad0*/  IMAD.WIDE R14, R15, 0x8, R12 ;  /* 0x000000080f0e7825 */ /* 0x000fca00078e020c */
[----:B------:R1:W-:Y:S01]  /*0ae0*/  STG.E.64 desc[UR6][R14.64], R10 ;  /* 0x0000000a0e007986 */ /* 0x0003e2000c101b06 */
[----:B0-----:R-:W-:-:S13]  /*0af0*/  ISETP.NE.AND P0, PT, R5, UR4, PT ;  /* 0x0000000405007c0c */ /* 0x001fda000bf05270 */
[----:B-1----:R-:W-:Y:S05]  /*0b00*/  @P0 BRA `(.L_x_15) ;  /* 0xfffffff400b80947 */ /* 0x002fea000383ffff */
[----:B------:R-:W-:Y:S05]  /*0b10*/  @!P1 BRA `(.L_x_16) ;  /* 0xfffffff400909947 */ /* 0x000fea000383ffff */
[----:B------:R-:W-:Y:S05]  /*0b20*/  EXIT ;  /* 0x000000000000794d */ /* 0x000fea0003800000 */
        .weak           $__internal_0_$__cuda_sm20_div_rn_f64_full
        .type           $__internal_0_$__cuda_sm20_div_rn_f64_full,@function
        .size           $__internal_0_$__cuda_sm20_div_rn_f64_full,(.L_x_46 - $__internal_0_$__cuda_sm20_div_rn_f64_full)
$__internal_0_$__cuda_sm20_div_rn_f64_full:
[----:B------:R-:W-:Y:S01]  /*0b30*/  FSETP.GEU.AND P3, PT, |R19|, 1.469367938527859385e-39, PT ;  /* 0x001000001300780b */ /* 0x000fe20003f6e200 */
[--C-:B------:R-:W-:Y:S01]  /*0b40*/  IMAD.MOV.U32 R14, RZ, RZ, R30.reuse ;  /* 0x000000ffff0e7224 */ /* 0x100fe200078e001e */
[C---:B------:R-:W-:Y:S01]  /*0b50*/  FSETP.GEU.AND P0, PT, |R31|.reuse, 1.469367938527859385e-39, PT ;  /* 0x001000001f00780b */ /* 0x040fe20003f0e200 */
[----:B------:R-:W-:Y:S01]  /*0b60*/  IMAD.MOV.U32 R15, RZ, RZ, R31 ;  /* 0x000000ffff0f7224 */ /* 0x000fe200078e001f */
[----:B------:R-:W-:Y:S01]  /*0b70*/  LOP3.LUT R16, R31, 0x800fffff, RZ, 0xc0, !PT ;  /* 0x800fffff1f107812 */ /* 0x000fe200078ec0ff */
[----:B------:R-:W-:Y:S01]  /*0b80*/  IMAD.MOV.U32 R11, RZ, RZ, 0x1ca00000 ;  /* 0x1ca00000ff0b7424 */ /* 0x000fe200078e00ff */
[----:B------:R-:W-:Y:S01]  /*0b90*/  LOP3.LUT R9, R19, 0x7ff00000, RZ, 0xc0, !PT ;  /* 0x7ff0000013097812 */ /* 0x000fe200078ec0ff */
[----:B------:R-:W-:Y:S01]  /*0ba0*/  IMAD.MOV.U32 R26, RZ, RZ, 0x1 ;  /* 0x00000001ff1a7424 */ /* 0x000fe200078e00ff */
[----:B------:R-:W-:Y:S01]  /*0bb0*/  LOP3.LUT R17, R16, 0x3ff00000, RZ, 0xfc, !PT ;  /* 0x3ff0000010117812 */ /* 0x000fe200078efcff */
[----:B------:R-:W-:Y:S01]  /*0bc0*/  IMAD.MOV.U32 R16, RZ, RZ, R30 ;  /* 0x000000ffff107224 */ /* 0x000fe200078e001e */
[----:B------:R-:W-:Y:S01]  /*0bd0*/  LOP3.LUT R30, R31, 0x7ff00000, RZ, 0xc0, !PT ;  /* 0x7ff000001f1e7812 */ /* 0x000fe200078ec0ff */
[----:B------:R-:W-:Y:S02]  /*0be0*/  BSSY.RECONVERGENT B1, `(.L_x_17) ;  /* 0x000004e000017945 */ /* 0x000fe40003800200 */
[----:B------:R-:W-:-:S02]  /*0bf0*/  @!P3 LOP3.LUT R22, R15, 0x7ff00000, RZ, 0xc0, !PT ;  /* 0x7ff000000f16b812 */ /* 0x000fc400078ec0ff */
[----:B------:R-:W-:Y:S01]  /*0c00*/  @!P0 DMUL R16, R14, 8.98846567431157953865e+307 ;  /* 0x7fe000000e108828 */ /* 0x000fe20000000000 */
[C---:B------:R-:W-:Y:S02]  /*0c10*/  ISETP.GE.U32.AND P2, PT, R9.reuse, R30, PT ;  /* 0x0000001e0900720c */ /* 0x040fe40003f46070 */
[----:B------:R-:W-:Y:S01]  /*0c20*/  @!P3 ISETP.GE.U32.AND P4, PT, R9, R22, PT ;  /* 0x000000160900b20c */ /* 0x000fe20003f86070 */
[----:B------:R-:W-:Y:S01]  /*0c30*/  IMAD.MOV.U32 R22, RZ, RZ, R18 ;  /* 0x000000ffff167224 */ /* 0x000fe200078e0012 */
[C---:B------:R-:W-:Y:S01]  /*0c40*/  SEL R23, R11.reuse, 0x63400000, !P2 ;  /* 0x634000000b177807 */ /* 0x040fe20005000000 */
[----:B------:R-:W0:Y:S01]  /*0c50*/  MUFU.RCP64H R27, R17 ;  /* 0x00000011001b7308 */ /* 0x000e220000001800 */
[----:B------:R-:W-:Y:S02]  /*0c60*/  @!P3 SEL R25, R11, 0x63400000, !P4 ;  /* 0x634000000b19b807 */ /* 0x000fe40006000000 */
[--C-:B------:R-:W-:Y:S02]  /*0c70*/  LOP3.LUT R23, R23, 0x800fffff, R19.reuse, 0xf8, !PT ;  /* 0x800fffff17177812 */ /* 0x100fe400078ef813 */
[----:B------:R-:W-:-:S02]  /*0c80*/  @!P3 LOP3.LUT R25, R25, 0x80000000, R19, 0xf8, !PT ;  /* 0x800000001919b812 */ /* 0x000fc400078ef813 */
[----:B------:R-:W-:Y:S02]  /*0c90*/  @!P3 MOV R24, RZ ;  /* 0x000000ff0018b202 */ /* 0x000fe40000000f00 */
[----:B------:R-:W-:Y:S02]  /*0ca0*/  @!P3 LOP3.LUT R25, R25, 0x100000, RZ, 0xfc, !PT ;  /* 0x001000001919b812 */ /* 0x000fe400078efcff */
[----:B------:R-:W-:-:S04]  /*0cb0*/  @!P0 LOP3.LUT R30, R17, 0x7ff00000, RZ, 0xc0, !PT ;  /* 0x7ff00000111e8812 */ /* 0x000fc800078ec0ff */
[----:B------:R-:W-:Y:S02]  /*0cc0*/  @!P3 DFMA R22, R22, 2, -R24 ;  /* 0x400000001616b82b */ /* 0x000fe40000000818 */
[----:B0-----:R-:W-:-:S08]  /*0cd0*/  DFMA R24, R26, -R16, 1 ;  /* 0x3ff000001a18742b */ /* 0x001fd00000000810 */
[----:B------:R-:W-:-:S08]  /*0ce0*/  DFMA R24, R24, R24, R24 ;  /* 0x000000181818722b */ /* 0x000fd00000000018 */
[----:B------:R-:W-:-:S08]  /*0cf0*/  DFMA R24, R26, R24, R26 ;  /* 0x000000181a18722b */ /* 0x000fd0000000001a */
[----:B------:R-:W-:-:S08]  /*0d00*/  DFMA R26, R24, -R16, 1 ;  /* 0x3ff00000181a742b */ /* 0x000fd00000000810 */
[----:B------:R-:W-:-:S08]  /*0d10*/  DFMA R24, R24, R26, R24 ;  /* 0x0000001a1818722b */ /* 0x000fd00000000018 */
[----:B------:R-:W-:-:S08]  /*0d20*/  DMUL R26, R24, R22 ;  /* 0x00000016181a7228 */ /* 0x000fd00000000000 */
[----:B------:R-:W-:-:S08]  /*0d30*/  DFMA R28, R26, -R16, R22 ;  /* 0x800000101a1c722b */ /* 0x000fd00000000016 */
[----:B------:R-:W-:Y:S01]  /*0d40*/  DFMA R28, R24, R28, R26 ;  /* 0x0000001c181c722b */ /* 0x000fe2000000001a */
[----:B------:R-:W-:Y:S01]  /*0d50*/  IMAD.MOV.U32 R27, RZ, RZ, R9 ;  /* 0x000000ffff1b7224 */ /* 0x000fe200078e0009 */
[----:B------:R-:W-:-:S05]  /*0d60*/  @!P3 LOP3.LUT R27, R23, 0x7ff00000, RZ, 0xc0, !PT ;  /* 0x7ff00000171bb812 */ /* 0x000fca00078ec0ff */
[----:B------:R-:W-:-:S05]  /*0d70*/  VIADD R24, R27, 0xffffffff ;  /* 0xffffffff1b187836 */ /* 0x000fca0000000000 */
[----:B------:R-:W-:Y:S01]  /*0d80*/  ISETP.GT.U32.AND P0, PT, R24, 0x7feffffe, PT ;  /* 0x7feffffe1800780c */ /* 0x000fe20003f04070 */
[----:B------:R-:W-:-:S05]  /*0d90*/  VIADD R24, R30, 0xffffffff ;  /* 0xffffffff1e187836 */ /* 0x000fca0000000000 */
[----:B------:R-:W-:-:S13]  /*0da0*/  ISETP.GT.U32.OR P0, PT, R24, 0x7feffffe, P0 ;  /* 0x7feffffe1800780c */ /* 0x000fda0000704470 */
[----:B------:R-:W-:Y:S05]  /*0db0*/  @P0 BRA `(.L_x_18) ;  /* 0x00000000006c0947 */ /* 0x000fea0003800000 */
[----:B------:R-:W-:-:S04]  /*0dc0*/  LOP3.LUT R24, R15, 0x7ff00000, RZ, 0xc0, !PT ;  /* 0x7ff000000f187812 */ /* 0x000fc800078ec0ff */
[CC--:B------:R-:W-:Y:S02]  /*0dd0*/  VIADDMNMX R18, R9.reuse, -R24.reuse, 0xb9600000, !PT ;  /* 0xb960000009127446 */ /* 0x0c0fe40007800918 */
[----:B------:R-:W-:Y:S02]  /*0de0*/  ISETP.GE.U32.AND P0, PT, R9, R24, PT ;  /* 0x000000180900720c */ /* 0x000fe40003f06070 */
[----:B------:R-:W-:Y:S02]  /*0df0*/  VIMNMX R18, PT, PT, R18, 0x46a00000, PT ;  /* 0x46a0000012127848 */ /* 0x000fe40003fe0100 */
[----:B------:R-:W-:-:S05]  /*0e00*/  SEL R11, R11, 0x63400000, !P0 ;  /* 0x634000000b0b7807 */ /* 0x000fca0004000000 */
[----:B------:R-:W-:Y:S01]  /*0e10*/  IMAD.IADD R11, R18, 0x1, -R11 ;  /* 0x00000001120b7824 */ /* 0x000fe200078e0a0b */
[----:B------:R-:W-:-:S03]  /*0e20*/  MOV R18, RZ ;  /* 0x000000ff00127202 */ /* 0x000fc60000000f00 */
[----:B------:R-:W-:-:S06]  /*0e30*/  VIADD R19, R11, 0x7fe00000 ;  /* 0x7fe000000b137836 */ /* 0x000fcc0000000000 */
[----:B------:R-:W-:-:S10]  /*0e40*/  DMUL R24, R28, R18 ;  /* 0x000000121c187228 */ /* 0x000fd40000000000 */
[----:B------:R-:W-:-:S13]  /*0e50*/  FSETP.GTU.AND P0, PT, |R25|, 1.469367938527859385e-39, PT ;  /* 0x001000001900780b */ /* 0x000fda0003f0c200 */
[----:B------:R-:W-:Y:S05]  /*0e60*/  @P0 BRA `(.L_x_19) ;  /* 0x0000000000940947 */ /* 0x000fea0003800000 */
[----:B------:R-:W-:Y:S01]  /*0e70*/  DFMA R16, R28, -R16, R22 ;  /* 0x800000101c10722b */ /* 0x000fe20000000016 */
[----:B------:R-:W-:-:S09]  /*0e80*/  IMAD.MOV.U32 R18, RZ, RZ, RZ ;  /* 0x000000ffff127224 */ /* 0x000fd200078e00ff */
[C---:B------:R-:W-:Y:S02]  /*0e90*/  FSETP.NEU.AND P0, PT, R17.reuse, RZ, PT ;  /* 0x000000ff1100720b */ /* 0x040fe40003f0d000 */
[----:B------:R-:W-:-:S04]  /*0ea0*/  LOP3.LUT R9, R17, 0x80000000, R15, 0x48, !PT ;  /* 0x8000000011097812 */ /* 0x000fc800078e480f */
[----:B------:R-:W-:-:S07]  /*0eb0*/  LOP3.LUT R19, R9, R19, RZ, 0xfc, !PT ;  /* 0x0000001309137212 */ /* 0x000fce00078efcff */
[----:B------:R-:W-:Y:S05]  /*0ec0*/  @!P0 BRA `(.L_x_19) ;  /* 0x00000000007c8947 */ /* 0x000fea0003800000 */
[----:B------:R-:W-:Y:S01]  /*0ed0*/  IMAD.MOV R15, RZ, RZ, -R11 ;  /* 0x000000ffff0f7224 */ /* 0x000fe200078e0a0b */
[----:B------:R-:W-:Y:S01]  /*0ee0*/  DMUL.RP R18, R28, R18 ;  /* 0x000000121c127228 */ /* 0x000fe20000008000 */
[----:B------:R-:W-:Y:S01]  /*0ef0*/  IMAD.MOV.U32 R14, RZ, RZ, RZ ;  /* 0x000000ffff0e7224 */ /* 0x000fe200078e00ff */
[----:B------:R-:W-:-:S05]  /*0f00*/  IADD3 R11, PT, PT, -R11, -0x43300000, RZ ;  /* 0xbcd000000b0b7810 */ /* 0x000fca0007ffe1ff */
[----:B------:R-:W-:-:S03]  /*0f10*/  DFMA R14, R24, -R14, R28 ;  /* 0x8000000e180e722b */ /* 0x000fc6000000001c */
[----:B------:R-:W-:-:S07]  /*0f20*/  LOP3.LUT R9, R19, R9, RZ, 0x3c, !PT ;  /* 0x0000000913097212 */ /* 0x000fce00078e3cff */
[----:B------:R-:W-:-:S04]  /*0f30*/  FSETP.NEU.AND P0, PT, |R15|, R11, PT ;  /* 0x0000000b0f00720b */ /* 0x000fc80003f0d200 */
[----:B------:R-:W-:Y:S02]  /*0f40*/  FSEL R24, R18, R24, !P0 ;  /* 0x0000001812187208 */ /* 0x000fe40004000000 */
[----:B------:R-:W-:Y:S01]  /*0f50*/  FSEL R25, R9, R25, !P0 ;  /* 0x0000001909197208 */ /* 0x000fe20004000000 */
[----:B------:R-:W-:Y:S06]  /*0f60*/  BRA `(.L_x_19) ;  /* 0x0000000000547947 */ /* 0x000fec0003800000 */
.L_x_18:
[----:B------:R-:W-:-:S14]  /*0f70*/  DSETP.NAN.AND P0, PT, R18, R18, PT ;  /* 0x000000121200722a */ /* 0x000fdc0003f08000 */
[----:B------:R-:W-:Y:S05]  /*0f80*/  @P0 BRA `(.L_x_20) ;  /* 0x0000000000440947 */ /* 0x000fea0003800000 */
[----:B------:R-:W-:-:S14]  /*0f90*/  DSETP.NAN.AND P0, PT, R14, R14, PT ;  /* 0x0000000e0e00722a */ /* 0x000fdc0003f08000 */
[----:B------:R-:W-:Y:S05]  /*0fa0*/  @P0 BRA `(.L_x_21) ;  /* 0x0000000000300947 */ /* 0x000fea0003800000 */
[----:B------:R-:W-:Y:S01]  /*0fb0*/  ISETP.NE.AND P0, PT, R27, R30, PT ;  /* 0x0000001e1b00720c */ /* 0x000fe20003f05270 */
[----:B------:R-:W-:Y:S02]  /*0fc0*/  IMAD.MOV.U32 R24, RZ, RZ, 0x0 ;  /* 0x00000000ff187424 */ /* 0x000fe400078e00ff */
[----:B------:R-:W-:-:S10]  /*0fd0*/  IMAD.MOV.U32 R25, RZ, RZ, -0x80000 ;  /* 0xfff80000ff197424 */ /* 0x000fd400078e00ff */
[----:B------:R-:W-:Y:S05]  /*0fe0*/  @!P0 BRA `(.L_x_19) ;  /* 0x0000000000348947 */ /* 0x000fea0003800000 */
[----:B------:R-:W-:Y:S02]  /*0ff0*/  ISETP.NE.AND P0, PT, R27, 0x7ff00000, PT ;  /* 0x7ff000001b00780c */ /* 0x000fe40003f05270 */
[----:B------:R-:W-:Y:S02]  /*1000*/  LOP3.LUT R25, R19, 0x80000000, R15, 0x48, !PT ;  /* 0x8000000013197812 */ /* 0x000fe400078e480f */
[----:B------:R-:W-:-:S13]  /*1010*/  ISETP.EQ.OR P0, PT, R30, RZ, !P0 ;  /* 0x000000ff1e00720c */ /* 0x000fda0004702670 */
[----:B------:R-:W-:Y:S01]  /*1020*/  @P0 LOP3.LUT R9, R25, 0x7ff00000, RZ, 0xfc, !PT ;  /* 0x7ff0000019090812 */ /* 0x000fe200078efcff */
[----:B------:R-:W-:Y:S01]  /*1030*/  @!P0 IMAD.MOV.U32 R24, RZ, RZ, RZ ;  /* 0x000000ffff188224 */ /* 0x000fe200078e00ff */
[----:B------:R-:W-:-:S03]  /*1040*/  @P0 MOV R24, RZ ;  /* 0x000000ff00180202 */ /* 0x000fc60000000f00 */
[----:B------:R-:W-:Y:S01]  /*1050*/  @P0 IMAD.MOV.U32 R25, RZ, RZ, R9 ;  /* 0x000000ffff190224 */ /* 0x000fe200078e0009 */
[----:B------:R-:W-:Y:S06]  /*1060*/  BRA `(.L_x_19) ;  /* 0x0000000000147947 */ /* 0x000fec0003800000 */
.L_x_21:
[----:B------:R-:W-:Y:S01]  /*1070*/  LOP3.LUT R25, R15, 0x80000, RZ, 0xfc, !PT ;  /* 0x000800000f197812 */ /* 0x000fe200078efcff */
[----:B------:R-:W-:Y:S01]  /*1080*/  IMAD.MOV.U32 R24, RZ, RZ, R14 ;  /* 0x000000ffff187224 */ /* 0x000fe200078e000e */
[----:B------:R-:W-:Y:S06]  /*1090*/  BRA `(.L_x_19) ;  /* 0x0000000000087947 */ /* 0x000fec0003800000 */
.L_x_20:
[----:B------:R-:W-:Y:S01]  /*10a0*/  LOP3.LUT R25, R19, 0x80000, RZ, 0xfc, !PT ;  /* 0x0008000013197812 */ /* 0x000fe200078efcff */
[----:B------:R-:W-:-:S07]  /*10b0*/  IMAD.MOV.U32 R24, RZ, RZ, R18 ;  /* 0x000000ffff187224 */ /* 0x000fce00078e0012 */
.L_x_19:
[----:B------:R-:W-:Y:S05]  /*10c0*/  BSYNC.RECONVERGENT B1 ;  /* 0x0000000000017941 */ /* 0x000fea0003800200 */
.L_x_17:
[----:B------:R-:W-:-:S04]  /*10d0*/  IMAD.MOV.U32 R11, RZ, RZ, 0x0 ;  /* 0x00000000ff0b7424 */ /* 0x000fc800078e00ff */
[----:B------:R-:W-:Y:S05]  /*10e0*/  RET.REL.NODEC R10 `(_Z4TRSMPdiii) ;  /* 0xffffffec0ac47950 */ /* 0x000fea0003c3ffff */
.L_x_22:
        /* <DEDUP_REMOVED lines=9> */
.L_x_46:


//--------------------- .text._Z5POTF2Pdiii       --------------------------
	.section	.text._Z5POTF2Pdiii,"ax",@progbits
	.align	128
        .global         _Z5POTF2Pdiii
        .type           _Z5POTF2Pdiii,@function
        .size           _Z5POTF2Pdiii,(.L_x_48 - _Z5POTF2Pdiii)
        .other          _Z5POTF2Pdiii,@"STO_CUDA_ENTRY STV_DEFAULT"
_Z5POTF2Pdiii:
.text._Z5POTF2Pdiii:
[----:B------:R-:W-:Y:S08]  /*0000*/  LDC R1, c[0x0][0x37c] ;  /* 0x0000df00ff017b82 */ /* 0x000ff00000000800 */
[----:B------:R-:W0:Y:S02]  /*0010*/  LDC R0, c[0x0][0x390] ;  /* 0x0000e400ff007b82 */ /* 0x000e240000000800 */
[----:B0-----:R-:W-:-:S13]  /*0020*/  ISETP.GE.AND P0, PT, R0, 0x1, PT ;  /* 0x000000010000780c */ /* 0x001fda0003f06270 */
[----:B------:R-:W-:Y:S05]  /*0030*/  @!P0 EXIT ;  /* 0x000000000000894d */ /* 0x000fea0003800000 */
[----:B------:R-:W0:Y:S01]  /*0040*/  LDCU.128 UR8, c[0x0][0x380] ;  /* 0x00007000ff0877ac */ /* 0x000e220008000c00 */
[----:B------:R-:W1:Y:S01]  /*0050*/  S2R R2, SR_TID.X ;  /* 0x0000000000027919 */ /* 0x000e620000002100 */
[----:B------:R-:W-:Y:S01]  /*0060*/  IMAD.MOV.U32 R3, RZ, RZ, RZ ;  /* 0x000000ffff037224 */ /* 0x000fe200078e00ff */
[----:B------:R-:W-:Y:S01]  /*0070*/  PRMT R4, RZ, 0x7610, R4 ;  /* 0x00007610ff047816 */ /* 0x000fe20000000004 */
[----:B------:R-:W2:Y:S01]  /*0080*/  LDCU.64 UR12, c[0x0][0x358] ;  /* 0x00006b00ff0c77ac */ /* 0x000ea20008000a00 */
[----:B------:R-:W-:Y:S01]  /*0090*/  PRMT R5, RZ, 0x7610, R5 ;  /* 0x00007610ff057816 */ /* 0x000fe20000000005 */
[----:B0-----:R-:W-:Y:S02]  /*00a0*/  UIMAD UR4, UR11, UR10, URZ ;  /* 0x0000000a0b0472a4 */ /* 0x001fe4000f8e02ff */
[----:B------:R-:W-:Y:S02]  /*00b0*/  USHF.R.S32.HI UR5, URZ, 0x1f, UR10 ;  /* 0x0000001fff057899 */ /* 0x000fe4000801140a */
[----:B------:R-:W-:Y:S01]  /*00c0*/  UIADD3 UR6, UP0, UPT, UR4, UR10, URZ ;  /* 0x0000000a04067290 */ /* 0x000fe2000ff1e0ff */
[----:B------:R-:W0:Y:S03]  /*00d0*/  LDCU.U16 UR11, c[0x0][0x390] ;  /* 0x00007200ff0b77ac */ /* 0x000e260008000400 */
[----:B------:R-:W-:-:S02]  /*00e0*/  ULEA UR7, UP1, UR6, UR8, 0x3 ;  /* 0x0000000806077291 */ /* 0x000fc4000f8218ff */
[----:B------:R-:W-:-:S04]  /*00f0*/  ULEA.HI.X.SX32 UR5, UR4, UR5, 0x1, UP0 ;  /* 0x0000000504057291 */ /* 0x000fc800080f0eff */
[----:B------:R-:W-:Y:S01]  /*0100*/  ULEA.HI.X UR5, UR6, UR9, UR5, 0x3, UP1 ;  /* 0x0000000906057291 */ /* 0x000fe200088f1c05 */
[----:B------:R-:W-:-:S05]  /*0110*/  IMAD.U32 R6, RZ, RZ, UR7 ;  /* 0x00000007ff067e24 */ /* 0x000fca000f8e00ff */
[----:B-12---:R-:W-:-:S07]  /*0120*/  IMAD.U32 R7, RZ, RZ, UR5 ;  /* 0x00000005ff077e24 */ /* 0x006fce000f8e00ff */
.L_x_35:
[----:B-1----:R-:W1:Y:S01]  /*0130*/  LDCU UR4, c[0x0][0x390] ;  /* 0x00007200ff0477ac */ /* 0x002e620008000800 */
[-C--:B------:R-:W-:Y:S01]  /*0140*/  ISETP.NE.AND P0, PT, R2, R3.reuse, PT ;  /* 0x000000030200720c */ /* 0x080fe20003f05270 */
[----:B------:R-:W-:Y:S01]  /*0150*/  BSSY.RECONVERGENT B0, `(.L_x_23) ;  /* 0x000001d000007945 */ /* 0x000fe20003800200 */
[----:B0-----:R-:W-:-:S05]  /*0160*/  LOP3.LUT R24, RZ, R3, RZ, 0x33, !PT ;  /* 0x00000003ff187212 */ /* 0x001fca00078e33ff */
[----:B-1----:R-:W-:-:S06]  /*0170*/  VIADD R24, R24, UR4 ;  /* 0x0000000418187c36 */ /* 0x002fcc0008000000 */
[----:B--23--:R-:W-:Y:S05]  /*0180*/  @P0 BRA `(.L_x_24) ;  /* 0x0000000000640947 */ /* 0x00cfea0003800000 */
[----:B------:R-:W1:Y:S02]  /*0190*/  LDCU UR4, c[0x0][0x38c] ;  /* 0x00007180ff0477ac */ /* 0x000e640008000800 */
[----:B-1----:R-:W-:-:S04]  /*01a0*/  IMAD R15, R2, UR4, R2 ;  /* 0x00000004020f7c24 */ /* 0x002fc8000f8e0202 */
[----:B------:R-:W-:-:S05]  /*01b0*/  IMAD.WIDE R14, R15, 0x8, R6 ;  /* 0x000000080f0e7825 */ /* 0x000fca00078e0206 */
[----:B------:R-:W2:Y:S01]  /*01c0*/  LDG.E.64 R12, desc[UR12][R14.64] ;  /* 0x0000000c0e0c7981 */ /* 0x000ea2000c1e1b00 */
[----:B------:R-:W-:Y:S01]  /*01d0*/  IMAD.MOV.U32 R20, RZ, RZ, 0x0 ;  /* 0x00000000ff147424 */ /* 0x000fe200078e00ff */
[----:B------:R-:W-:Y:S01]  /*01e0*/  BSSY.RECONVERGENT B1, `(.L_x_25) ;  /* 0x0000012000017945 */ /* 0x000fe20003800200 */
[----:B------:R-:W-:Y:S01]  /*01f0*/  IMAD.MOV.U32 R21, RZ, RZ, 0x3fd80000 ;  /* 0x3fd80000ff157424 */ /* 0x000fe200078e00ff */
[----:B--2---:R-:W1:Y:S01]  /*0200*/  MUFU.RSQ64H R17, R13 ;  /* 0x0000000d00117308 */ /* 0x004e620000001c00 */
[----:B------:R-:W-:-:S04]  /*0210*/  IADD3 R16, PT, PT, R13, -0x3500000, RZ ;  /* 0xfcb000000d107810 */ /* 0x000fc80007ffe0ff */
[----:B------:R-:W-:Y:S02]  /*0220*/  ISETP.GE.U32.AND P0, PT, R16, 0x7ca00000, PT ;  /* 0x7ca000001000780c */ /* 0x000fe40003f06070 */
[----:B-1----:R-:W-:-:S08]  /*0230*/  DMUL R8, R16, R16 ;  /* 0x0000001010087228 */ /* 0x002fd00000000000 */
[----:B------:R-:W-:-:S08]  /*0240*/  DFMA R8, R12, -R8, 1 ;  /* 0x3ff000000c08742b */ /* 0x000fd00000000808 */
[----:B------:R-:W-:Y:S02]  /*0250*/  DFMA R20, R8, R20, 0.5 ;  /* 0x3fe000000814742b */ /* 0x000fe40000000014 */
[----:B------:R-:W-:-:S08]  /*0260*/  DMUL R8, R16, R8 ;  /* 0x0000000810087228 */ /* 0x000fd00000000000 */
[----:B------:R-:W-:-:S08]  /*0270*/  DFMA R20, R20, R8, R16 ;  /* 0x000000081414722b */ /* 0x000fd00000000010 */
[----:B------:R-:W-:Y:S02]  /*0280*/  DMUL R10, R12, R20 ;  /* 0x000000140c0a7228 */ /* 0x000fe40000000000 */
[----:B------:R-:W-:Y:S01]  /*0290*/  VIADD R19, R21, 0xfff00000 ;  /* 0xfff0000015137836 */ /* 0x000fe20000000000 */
[----:B------:R-:W-:-:S05]  /*02a0*/  MOV R18, R20 ;  /* 0x0000001400127202 */ /* 0x000fca0000000f00 */
[----:B------:R-:W-:-:S08]  /*02b0*/  DFMA R8, R10, -R10, R12 ;  /* 0x8000000a0a08722b */ /* 0x000fd0000000000c */
[----:B------:R-:W-:Y:S01]  /*02c0*/  DFMA R22, R8, R18, R10 ;  /* 0x000000120816722b */ /* 0x000fe2000000000a */
[----:B------:R-:W-:Y:S10]  /*02d0*/  @!P0 BRA `(.L_x_26) ;  /* 0x0000000000088947 */ /* 0x000ff40003800000 */
[----:B------:R-:W-:-:S07]  /*02e0*/  MOV R0, 0x300 ;  /* 0x0000030000007802 */ /* 0x000fce0000000f00 */
[----:B0-----:R-:W-:Y:S05]  /*02f0*/  CALL.REL.NOINC `($__internal_2_$__cuda_sm20_dsqrt_rn_f64_mediumpath_v1) ;  /* 0x0000001000787944 */ /* 0x001fea0003c00000 */
.L_x_26:
[----:B0-----:R-:W-:Y:S05]  /*0300*/  BSYNC.RECONVERGENT B1 ;  /* 0x0000000000017941 */ /* 0x001fea0003800200 */
.L_x_25:
[----:B------:R1:W-:Y:S02]  /*0310*/  STG.E.64 desc[UR12][R14.64], R22 ;  /* 0x000000160e007986 */ /* 0x0003e4000c101b0c */
.L_x_24:
[----:B0-----:R-:W-:Y:S05]  /*0320*/  BSYNC.RECONVERGENT B0 ;  /* 0x0000000000007941 */ /* 0x001fea0003800200 */
.L_x_23:
[----:B------:R-:W0:Y:S01]  /*0330*/  LDCU UR4, c[0x0][0x390] ;  /* 0x00007200ff0477ac */ /* 0x000e220008000800 */
[----:B------:R-:W-:Y:S01]  /*0340*/  BAR.SYNC.DEFER_BLOCKING 0x0 ;  /* 0x0000000000007b1d */ /* 0x000fe20000010000 */
[----:B------:R-:W-:Y:S01]  /*0350*/  ISETP.GT.U32.AND P0, PT, R2, R3, PT ;  /* 0x000000030200720c */ /* 0x000fe20003f04070 */
[----:B0-----:R-:W-:-:S05]  /*0360*/  IMAD.U32 R0, RZ, RZ, UR4 ;  /* 0x00000004ff007e24 */ /* 0x001fca000f8e00ff */
[----:B------:R-:W-:-:S13]  /*0370*/  ISETP.GE.U32.OR P0, PT, R2, R0, !P0 ;  /* 0x000000000200720c */ /* 0x000fda0004706470 */
[----:B------:R-:W-:Y:S05]  /*0380*/  @P0 BRA `(.L_x_27) ;  /* 0x0000000800c00947 */ /* 0x000fea0003800000 */
[----:B------:R-:W1:Y:S02]  /*0390*/  LDCU UR4, c[0x0][0x38c] ;  /* 0x00007180ff0477ac */ /* 0x000e640008000800 */
[----:B-1----:R-:W-:-:S04]  /*03a0*/  IMAD R15, R3, UR4, R3 ;  /* 0x00000004030f7c24 */ /* 0x002fc8000f8e0203 */
[----:B------:R-:W-:-:S06]  /*03b0*/  IMAD.WIDE R14, R15, 0x8, R6 ;  /* 0x000000080f0e7825 */ /* 0x000fcc00078e0206 */
[----:B------:R-:W2:Y:S01]  /*03c0*/  LDG.E.64 R14, desc[UR12][R14.64] ;  /* 0x0000000c0e0e7981 */ /* 0x000ea2000c1e1b00 */
[----:B------:R-:W-:-:S04]  /*03d0*/  IMAD R25, R2, UR4, R3 ;  /* 0x0000000402197c24 */ /* 0x000fc8000f8e0203 */
[----:B------:R-:W-:-:S05]  /*03e0*/  IMAD.WIDE R8, R25, 0x8, R6 ;  /* 0x0000000819087825 */ /* 0x000fca00078e0206 */
[----:B------:R-:W3:Y:S01]  /*03f0*/  LDG.E.64 R12, desc[UR12][R8.64] ;  /* 0x0000000c080c7981 */ /* 0x000ee2000c1e1b00 */
[----:B------:R-:W-:Y:S01]  /*0400*/  IMAD.MOV.U32 R10, RZ, RZ, 0x1 ;  /* 0x00000001ff0a7424 */ /* 0x000fe200078e00ff */
[----:B--2---:R-:W0:Y:S01]  /*0410*/  MUFU.RCP64H R11, R15 ;  /* 0x0000000f000b7308 */ /* 0x004e220000001800 */
[----:B---3--:R-:W-:-:S04]  /*0420*/  FSETP.GEU.AND P1, PT, |R13|, 6.5827683646048100446e-37, PT ;  /* 0x036000000d00780b */ /* 0x008fc80003f2e200 */
[----:B0-----:R-:W-:-:S08]  /*0430*/  DFMA R16, -R14, R10, 1 ;  /* 0x3ff000000e10742b */ /* 0x001fd0000000010a */
        /* <DEDUP_REMOVED lines=9> */
[----:B------:R-:W-:Y:S05]  /*04d0*/  @P0 BRA P1, `(.L_x_28) ;  /* 0x0000000000100947 */ /* 0x000fea0000800000 */
[----:B------:R-:W-:-:S07]  /*04e0*/  MOV R0, 0x500 ;  /* 0x0000050000007802 */ /* 0x000fce0000000f00 */
[----:B------:R-:W-:Y:S05]  /*04f0*/  CALL.REL.NOINC `($__internal_1_$__cuda_sm20_div_rn_f64_full) ;  /* 0x0000000800847944 */ /* 0x000fea0003c00000 */
[----:B------:R-:W-:Y:S01]  /*0500*/  IMAD.MOV.U32 R10, RZ, RZ, R18 ;  /* 0x000000ffff0a7224 */ /* 0x000fe200078e0012 */
[----:B------:R-:W-:-:S07]  /*0510*/  MOV R11, R19 ;  /* 0x00000013000b7202 */ /* 0x000fce0000000f00 */
.L_x_28:
[----:B------:R-:W-:Y:S05]  /*0520*/  WARPSYNC.ALL ;  /* 0x0000000000007948 */ /* 0x000fea0003800000 */
[----:B------:R-:W0:Y:S01]  /*0530*/  LDCU UR4, c[0x0][0x390] ;  /* 0x00007200ff0477ac */ /* 0x000e220008000800 */
[----:B------:R-:W1:Y:S01]  /*0540*/  LDC R20, c[0x0][0x38c] ;  /* 0x0000e300ff147b82 */ /* 0x000e620000000800 */
[----:B------:R-:W-:Y:S01]  /*0550*/  VIADD R21, R3, 0x1 ;  /* 0x0000000103157836 */ /* 0x000fe20000000000 */
[----:B------:R2:W-:Y:S01]  /*0560*/  STG.E.64 desc[UR12][R8.64], R10 ;  /* 0x0000000a08007986 */ /* 0x0005e2000c101b0c */
[----:B0-----:R-:W-:-:S05]  /*0570*/  IMAD.U32 R0, RZ, RZ, UR4 ;  /* 0x00000004ff007e24 */ /* 0x001fca000f8e00ff */
[----:B------:R-:W-:Y:S01]  /*0580*/  ISETP.GE.AND P0, PT, R21, R0, PT ;  /* 0x000000001500720c */ /* 0x000fe20003f06270 */
[----:B-1----:R-:W-:-:S04]  /*0590*/  IMAD R13, R3, R20, R2 ;  /* 0x00000014030d7224 */ /* 0x002fc800078e0202 */
[----:B------:R-:W-:-:S05]  /*05a0*/  IMAD.WIDE R12, R13, 0x8, R6 ;  /* 0x000000080d0c7825 */ /* 0x000fca00078e0206 */
[----:B------:R2:W-:Y:S01]  /*05b0*/  STG.E.64 desc[UR12][R12.64], R10 ;  /* 0x0000000a0c007986 */ /* 0x0005e2000c101b0c */
[----:B------:R-:W-:Y:S06]  /*05c0*/  BAR.SYNC.DEFER_BLOCKING 0x0 ;  /* 0x0000000000007b1d */ /* 0x000fec0000010000 */
[----:B------:R-:W-:Y:S05]  /*05d0*/  @P0 BRA `(.L_x_27) ;  /* 0x00000008002c0947 */ /* 0x000fea0003800000 */
[----:B--2---:R-:W-:Y:S01]  /*05e0*/  IADD3 R10, PT, PT, -R3, -0x2, R0 ;  /* 0xfffffffe030a7810 */ /* 0x004fe20007ffe100 */
[----:B------:R-:W-:Y:S03]  /*05f0*/  BSSY.RECONVERGENT B0, `(.L_x_29) ;  /* 0x0000042000007945 */ /* 0x000fe60003800200 */
[----:B------:R-:W-:-:S13]  /*0600*/  ISETP.GE.U32.AND P0, PT, R10, 0x7, PT ;  /* 0x000000070a00780c */ /* 0x000fda0003f06070 */
[----:B------:R-:W-:Y:S05]  /*0610*/  @!P0 BRA `(.L_x_30) ;  /* 0x0000000000fc8947 */ /* 0x000fea0003800000 */
[----:B------:R-:W-:Y:S01]  /*0620*/  LOP3.LUT R29, R24, 0xfffffff8, RZ, 0xc0, !PT ;  /* 0xfffffff8181d7812 */ /* 0x000fe200078ec0ff */
[----:B------:R-:W-:Y:S01]  /*0630*/  BSSY.RECONVERGENT B1, `(.L_x_31) ;  /* 0x000003c000017945 */ /* 0x000fe20003800200 */
[--C-:B------:R-:W-:Y:S02]  /*0640*/  IMAD R21, R21, R20, R3.reuse ;  /* 0x0000001415157224 */ /* 0x100fe400078e0203 */
[----:B------:R-:W-:Y:S01]  /*0650*/  IMAD.MOV.U32 R28, RZ, RZ, R3 ;  /* 0x000000ffff1c7224 */ /* 0x000fe200078e0003 */
[----:B------:R-:W-:-:S07]  /*0660*/  IADD3 R29, PT, PT, -R29, RZ, RZ ;  /* 0x000000ff1d1d7210 */ /* 0x000fce0007ffe1ff */
.L_x_32:
[----:B-1----:R-:W-:Y:S01]  /*0670*/  VIADD R11, R25, 0x1 ;  /* 0x00000001190b7836 */ /* 0x002fe20000000000 */
[----:B------:R-:W2:Y:S01]  /*0680*/  LDG.E.64 R16, desc[UR12][R8.64] ;  /* 0x0000000c08107981 */ /* 0x000ea2000c1e1b00 */
[----:B------:R-:W-:-:S04]  /*0690*/  IMAD.WIDE R14, R21, 0x8, R6 ;  /* 0x00000008150e7825 */ /* 0x000fc800078e0206 */
[----:B------:R-:W-:Y:S01]  /*06a0*/  IMAD.WIDE R10, R11, 0x8, R6 ;  /* 0x000000080b0a7825 */ /* 0x000fe200078e0206 */
[----:B------:R-:W2:Y:S04]  /*06b0*/  LDG.E.64 R12, desc[UR12][R14.64] ;  /* 0x0000000c0e0c7981 */ /* 0x000ea8000c1e1b00 */
[----:B------:R-:W2:Y:S04]  /*06c0*/  LDG.E.64 R26, desc[UR12][R10.64] ;  /* 0x0000000c0a1a7981 */ /* 0x000ea8000c1e1b00 */
[----:B------:R-:W3:Y:S01]  /*06d0*/  LDG.E.64 R22, desc[UR12][R10.64+0x10] ;  /* 0x0000100c0a167981 */ /* 0x000ee2000c1e1b00 */
[----:B--2---:R-:W-:Y:S01]  /*06e0*/  DFMA R26, -R16, R12, R26 ;  /* 0x0000000c101a722b */ /* 0x004fe2000000011a */
[----:B------:R-:W-:-:S02]  /*06f0*/  IMAD.WIDE R12, R20, 0x8, R14 ;  /* 0x00000008140c7825 */ /* 0x000fc400078e020e */
[----:B------:R-:W2:Y:S04]  /*0700*/  LDG.E.64 R16, desc[UR12][R10.64+0x8] ;  /* 0x0000080c0a107981 */ /* 0x000ea8000c1e1b00 */
[----:B------:R0:W-:Y:S04]  /*0710*/  STG.E.64 desc[UR12][R10.64], R26 ;  /* 0x0000001a0a007986 */ /* 0x0001e8000c101b0c */
[----:B------:R-:W2:Y:S04]  /*0720*/  LDG.E.64 R18, desc[UR12][R8.64] ;  /* 0x0000000c08127981 */ /* 0x000ea8000c1e1b00 */
[----:B------:R1:W2:Y:S04]  /*0730*/  LDG.E.64 R14, desc[UR12][R12.64] ;  /* 0x0000000c0c0e7981 */ /* 0x0002a8000c1e1b00 */
[----:B0-----:R-:W4:Y:S01]  /*0740*/  LDG.E.64 R26, desc[UR12][R10.64+0x18] ;  /* 0x0000180c0a1a7981 */ /* 0x001f22000c1e1b00 */
[----:B-1----:R-:W-:Y:S01]  /*0750*/  IMAD.WIDE R12, R20, 0x8, R12 ;  /* 0x00000008140c7825 */ /* 0x002fe200078e020c */
[----:B--2---:R-:W-:-:S07]  /*0760*/  DFMA R16, -R18, R14, R16 ;  /* 0x0000000e1210722b */ /* 0x004fce0000000110 */
[----:B------:R0:W-:Y:S04]  /*0770*/  STG.E.64 desc[UR12][R10.64+0x8], R16 ;  /* 0x000008100a007986 */ /* 0x0001e8000c101b0c */
[----:B------:R-:W3:Y:S04]  /*0780*/  LDG.E.64 R14, desc[UR12][R12.64] ;  /* 0x0000000c0c0e7981 */ /* 0x000ee8000c1e1b00 */
[----:B0-----:R-:W3:Y:S01]  /*0790*/  LDG.E.64 R16, desc[UR12][R8.64] ;  /* 0x0000000c08107981 */ /* 0x001ee2000c1e1b00 */
[----:B------:R-:W-:Y:S01]  /*07a0*/  IMAD.WIDE R18, R20, 0x8, R12 ;  /* 0x0000000814127825 */ /* 0x000fe200078e020c */
[----:B---3--:R-:W-:-:S02]  /*07b0*/  DFMA R22, -R16, R14, R22 ;  /* 0x0000000e1016722b */ /* 0x008fc40000000116 */
[----:B------:R-:W2:Y:S05]  /*07c0*/  LDG.E.64 R16, desc[UR12][R10.64+0x20] ;  /* 0x0000200c0a107981 */ /* 0x000eaa000c1e1b00 */
[----:B------:R0:W-:Y:S04]  /*07d0*/  STG.E.64 desc[UR12][R10.64+0x10], R22 ;  /* 0x000010160a007986 */ /* 0x0001e8000c101b0c */
[----:B------:R-:W4:Y:S04]  /*07e0*/  LDG.E.64 R14, desc[UR12][R8.64] ;  /* 0x0000000c080e7981 */ /* 0x000f28000c1e1b00 */
[----:B------:R1:W4:Y:S04]  /*07f0*/  LDG.E.64 R12, desc[UR12][R18.64] ;  /* 0x0000000c120c7981 */ /* 0x000328000c1e1b00 */
[----:B0-----:R-:W3:Y:S01]  /*0800*/  LDG.E.64 R22, desc[UR12][R10.64+0x28] ;  /* 0x0000280c0a167981 */ /* 0x001ee2000c1e1b00 */
[----:B-1----:R-:W-:Y:S01]  /*0810*/  IMAD.WIDE R18, R20, 0x8, R18 ;  /* 0x0000000814127825 */ /* 0x002fe200078e0212 */
[----:B----4-:R-:W-:-:S07]  /*0820*/  DFMA R26, -R14, R12, R26 ;  /* 0x0000000c0e1a722b */ /* 0x010fce000000011a */
[----:B------:R0:W-:Y:S04]  /*0830*/  STG.E.64 desc[UR12][R10.64+0x18], R26 ;  /* 0x0000181a0a007986 */ /* 0x0001e8000c101b0c */
[----:B------:R-:W2:Y:S04]  /*0840*/  LDG.E.64 R14, desc[UR12][R8.64] ;  /* 0x0000000c080e7981 */ /* 0x000ea8000c1e1b00 */
[----:B------:R-:W2:Y:S01]  /*0850*/  LDG.E.64 R12, desc[UR12][R18.64] ;  /* 0x0000000c120c7981 */ /* 0x000ea2000c1e1b00 */
[----:B0-----:R-:W-:Y:S01]  /*0860*/  IMAD.WIDE R26, R20, 0x8, R18 ;  /* 0x00000008141a7825 */ /* 0x001fe200078e0212 */
[----:B--2---:R-:W-:-:S07]  /*0870*/  DFMA R16, -R14, R12, R16 ;  /* 0x0000000c0e10722b */ /* 0x004fce0000000110 */
[----:B------:R0:W-:Y:S04]  /*0880*/  STG.E.64 desc[UR12][R10.64+0x20], R16 ;  /* 0x000020100a007986 */ /* 0x0001e8000c101b0c */
[----:B------:R-:W3:Y:S04]  /*0890*/  LDG.E.64 R14, desc[UR12][R8.64] ;  /* 0x0000000c080e7981 */ /* 0x000ee8000c1e1b00 */
[----:B------:R-:W3:Y:S02]  /*08a0*/  LDG.E.64 R12, desc[UR12][R26.64] ;  /* 0x0000000c1a0c7981 */ /* 0x000ee4000c1e1b00 */
[----:B---3--:R-:W-:Y:S01]  /*08b0*/  DFMA R22, -R14, R12, R22 ;  /* 0x0000000c0e16722b */ /* 0x008fe20000000116 */
[C---:B------:R-:W-:Y:S01]  /*08c0*/  IMAD.WIDE R12, R20.reuse, 0x8, R26 ;  /* 0x00000008140c7825 */ /* 0x040fe200078e021a */
[----:B------:R-:W2:Y:S05]  /*08d0*/  LDG.E.64 R14, desc[UR12][R10.64+0x30] ;  /* 0x0000300c0a0e7981 */ /* 0x000eaa000c1e1b00 */
[----:B------:R1:W-:Y:S04]  /*08e0*/  STG.E.64 desc[UR12][R10.64+0x28], R22 ;  /* 0x000028160a007986 */ /* 0x0003e8000c101b0c */
[----:B0-----:R-:W2:Y:S04]  /*08f0*/  LDG.E.64 R16, desc[UR12][R8.64] ;  /* 0x0000000c08107981 */ /* 0x001ea8000c1e1b00 */
[----:B------:R-:W2:Y:S02]  /*0900*/  LDG.E.64 R18, desc[UR12][R12.64] ;  /* 0x0000000c0c127981 */ /* 0x000ea4000c1e1b00 */
[----:B--2---:R-:W-:Y:S01]  /*0910*/  DFMA R14, -R16, R18, R14 ;  /* 0x00000012100e722b */ /* 0x004fe2000000010e */
[----:B------:R-:W-:Y:S01]  /*0920*/  IMAD.WIDE R18, R20, 0x8, R12 ;  /* 0x0000000814127825 */ /* 0x000fe200078e020c */
[----:B------:R-:W2:Y:S05]  /*0930*/  LDG.E.64 R16, desc[UR12][R10.64+0x38] ;  /* 0x0000380c0a107981 */ /* 0x000eaa000c1e1b00 */
[----:B------:R1:W-:Y:S04]  /*0940*/  STG.E.64 desc[UR12][R10.64+0x30], R14 ;  /* 0x0000300e0a007986 */ /* 0x0003e8000c101b0c */
[----:B------:R-:W2:Y:S04]  /*0950*/  LDG.E.64 R18, desc[UR12][R18.64] ;  /* 0x0000000c12127981 */ /* 0x000ea8000c1e1b00 */
[----:B------:R-:W2:Y:S01]  /*0960*/  LDG.E.64 R26, desc[UR12][R8.64] ;  /* 0x0000000c081a7981 */ /* 0x000ea2000c1e1b00 */
[----:B------:R-:W-:-:S05]  /*0970*/  VIADD R29, R29, 0x8 ;  /* 0x000000081d1d7836 */ /* 0x000fca0000000000 */
[----:B------:R-:W-:Y:S01]  /*0980*/  ISETP.NE.AND P0, PT, R29, RZ, PT ;  /* 0x000000ff1d00720c */ /* 0x000fe20003f05270 */
[----:B------:R-:W-:Y:S01]  /*0990*/  VIADD R28, R28, 0x8 ;  /* 0x000000081c1c7836 */ /* 0x000fe20000000000 */
[----:B------:R-:W-:Y:S01]  /*09a0*/  IADD3 R25, PT, PT, R25, 0x8, RZ ;  /* 0x0000000819197810 */ /* 0x000fe20007ffe0ff */
[----:B------:R-:W-:Y:S01]  /*09b0*/  IMAD R21, R20, 0x8, R21 ;  /* 0x0000000814157824 */ /* 0x000fe200078e0215 */
[----:B--2---:R-:W-:-:S07]  /*09c0*/  DFMA R16, -R26, R18, R16 ;  /* 0x000000121a10722b */ /* 0x004fce0000000110 */
[----:B------:R1:W-:Y:S02]  /*09d0*/  STG.E.64 desc[UR12][R10.64+0x38], R16 ;  /* 0x000038100a007986 */ /* 0x0003e4000c101b0c */
[----:B------:R-:W-:Y:S05]  /*09e0*/  @P0 BRA `(.L_x_32) ;  /* 0xfffffffc00200947 */ /* 0x000fea000383ffff */
[----:B------:R-:W-:Y:S05]  /*09f0*/  BSYNC.RECONVERGENT B1 ;  /* 0x0000000000017941 */ /* 0x000fea0003800200 */
.L_x_31:
[----:B------:R-:W-:-:S07]  /*0a00*/  VIADD R21, R28, 0x1 ;  /* 0x000000011c157836 */ /* 0x000fce0000000000 */
.L_x_30:
[----:B------:R-:W-:Y:S05]  /*0a10*/  BSYNC.RECONVERGENT B0 ;  /* 0x0000000000007941 */ /* 0x000fea0003800200 */
.L_x_29:
[----:B------:R-:W-:-:S13]  /*0a20*/  LOP3.LUT P0, RZ, R24, 0x7, RZ, 0xc0, !PT ;  /* 0x0000000718ff7812 */ /* 0x000fda000780c0ff */
[----:B------:R-:W-:Y:S05]  /*0a30*/  @!P0 BRA `(.L_x_27) ;  /* 0x0000000400148947 */ /* 0x000fea0003800000 */
[----:B-1----:R-:W-:Y:S01]  /*0a40*/  LOP3.LUT R10, RZ, R5, RZ, 0x33, !PT ;  /* 0x00000005ff0a7212 */ /* 0x002fe200078e33ff */
[----:B------:R-:W-:Y:S04]  /*0a50*/  BSSY.RECONVERGENT B0, `(.L_x_33) ;  /* 0x0000023000007945 */ /* 0x000fe80003800200 */
[----:B------:R-:W-:-:S05]  /*0a60*/  VIADD R10, R10, UR11 ;  /* 0x0000000b0a0a7c36 */ /* 0x000fca0008000000 */
[----:B------:R-:W-:-:S04]  /*0a70*/  LOP3.LUT R10, R10, 0x7, RZ, 0xc0, !PT ;  /* 0x000000070a0a7812 */ /* 0x000fc800078ec0ff */
[C---:B------:R-:W-:Y:S02]  /*0a80*/  IADD3 R11, PT, PT, R10.reuse, -0x1, RZ ;  /* 0xffffffff0a0b7810 */ /* 0x040fe40007ffe0ff */
[----:B------:R-:W-:Y:S02]  /*0a90*/  LOP3.LUT P1, RZ, R10, 0x3, RZ, 0xc0, !PT ;  /* 0x000000030aff7812 */ /* 0x000fe4000782c0ff */
[----:B------:R-:W-:-:S13]  /*0aa0*/  ISETP.GE.U32.AND P0, PT, R11, 0x3, PT ;  /* 0x000000030b00780c */ /* 0x000fda0003f06070 */
[----:B------:R-:W-:Y:S05]  /*0ab0*/  @!P0 BRA `(.L_x_34) ;  /* 0x0000000000708947 */ /* 0x000fea0003800000 */
[-C--:B------:R-:W-:Y:S01]  /*0ac0*/  IMAD R13, R21, R20.reuse, R3 ;  /* 0x00000014150d7224 */ /* 0x080fe200078e0203 */
[----:B------:R-:W2:Y:S01]  /*0ad0*/  LDG.E.64 R14, desc[UR12][R8.64] ;  /* 0x0000000c080e7981 */ /* 0x000ea2000c1e1b00 */
[----:B------:R-:W-:Y:S02]  /*0ae0*/  IMAD R11, R2, R20, R21 ;  /* 0x00000014020b7224 */ /* 0x000fe400078e0215 */
[----:B------:R-:W-:-:S04]  /*0af0*/  IMAD.WIDE R12, R13, 0x8, R6 ;  /* 0x000000080d0c7825 */ /* 0x000fc800078e0206 */
[----:B------:R-:W-:Y:S01]  /*0b00*/  IMAD.WIDE R10, R11, 0x8, R6 ;  /* 0x000000080b0a7825 */ /* 0x000fe200078e0206 */
[----:B------:R-:W2:Y:S04]  /*0b10*/  LDG.E.64 R16, desc[UR12][R12.64] ;  /* 0x0000000c0c107981 */ /* 0x000ea8000c1e1b00 */
[----:B------:R-:W2:Y:S02]  /*0b20*/  LDG.E.64 R18, desc[UR12][R10.64] ;  /* 0x0000000c0a127981 */ /* 0x000ea4000c1e1b00 */
[----:B--2---:R-:W-:Y:S01]  /*0b30*/  DFMA R22, -R14, R16, R18 ;  /* 0x000000100e16722b */ /* 0x004fe20000000112 */
[C---:B------:R-:W-:Y:S01]  /*0b40*/  IMAD.WIDE R14, R20.reuse, 0x8, R12 ;  /* 0x00000008140e7825 */ /* 0x040fe200078e020c */
[----:B------:R-:W2:Y:S05]  /*0b50*/  LDG.E.64 R16, desc[UR12][R10.64+0x8] ;  /* 0x0000080c0a107981 */ /* 0x000eaa000c1e1b00 */
[----:B------:R0:W-:Y:S04]  /*0b60*/  STG.E.64 desc[UR12][R10.64], R22 ;  /* 0x000000160a007986 */ /* 0x0001e8000c101b0c */
        /* <DEDUP_REMOVED lines=9> */
[----:B------:R-:W-:Y:S01]  /*0c00*/  IMAD.WIDE R26, R20, 0x8, R16 ;  /* 0x00000008141a7825 */ /* 0x000fe200078e0210 */
[----:B------:R-:W2:Y:S05]  /*0c10*/  LDG.E.64 R12, desc[UR12][R10.64+0x18] ;  /* 0x0000180c0a0c7981 */ /* 0x000eaa000c1e1b00 */
[----:B------:R0:W-:Y:S04]  /*0c20*/  STG.E.64 desc[UR12][R10.64+0x10], R18 ;  /* 0x000010120a007986 */ /* 0x0001e8000c101b0c */
[----:B------:R-:W2:Y:S04]  /*0c30*/  LDG.E.64 R26, desc[UR12][R26.64] ;  /* 0x0000000c1a1a7981 */ /* 0x000ea8000c1e1b00 */
[----:B------:R-:W2:Y:S01]  /*0c40*/  LDG.E.64 R14, desc[UR12][R8.64] ;  /* 0x0000000c080e7981 */ /* 0x000ea2000c1e1b00 */
[----:B------:R-:W-:Y:S01]  /*0c50*/  VIADD R21, R21, 0x4 ;  /* 0x0000000415157836 */ /* 0x000fe20000000000 */
[----:B--2---:R-:W-:-:S07]  /*0c60*/  DFMA R12, -R14, R26, R12 ;  /* 0x0000001a0e0c722b */ /* 0x004fce000000010c */
[----:B------:R0:W-:Y:S04]  /*0c70*/  STG.E.64 desc[UR12][R10.64+0x18], R12 ;  /* 0x0000180c0a007986 */ /* 0x0001e8000c101b0c */
.L_x_34:
[----:B------:R-:W-:Y:S05]  /*0c80*/  BSYNC.RECONVERGENT B0 ;  /* 0x0000000000007941 */ /* 0x000fea0003800200 */
.L_x_33:
[----:B------:R-:W-:Y:S05]  /*0c90*/  @!P1 BRA `(.L_x_27) ;  /* 0x00000000007c9947 */ /* 0x000fea0003800000 */
[----:B0-----:R-:W-:-:S05]  /*0ca0*/  LOP3.LUT R22, R4, 0x3, RZ, 0x3c, !PT ;  /* 0x0000000304167812 */ /* 0x001fca00078e3cff */
[----:B------:R-:W-:-:S05]  /*0cb0*/  VIADD R22, R22, UR11 ;  /* 0x0000000b16167c36 */ /* 0x000fca0008000000 */
[----:B------:R-:W-:-:S04]  /*0cc0*/  LOP3.LUT R10, R22, 0x3, RZ, 0xc0, !PT ;  /* 0x00000003160a7812 */ /* 0x000fc800078ec0ff */
[----:B------:R-:W-:-:S13]  /*0cd0*/  ISETP.NE.AND P0, PT, R10, 0x1, PT ;  /* 0x000000010a00780c */ /* 0x000fda0003f05270 */
[-C--:B------:R-:W-:Y:S01]  /*0ce0*/  @P0 IMAD R13, R21, R20.reuse, R3 ;  /* 0x00000014150d0224 */ /* 0x080fe200078e0203 */
[----:B------:R-:W2:Y:S01]  /*0cf0*/  @P0 LDG.E.64 R14, desc[UR12][R8.64] ;  /* 0x0000000c080e0981 */ /* 0x000ea2000c1e1b00 */
[----:B------:R-:W-:Y:S02]  /*0d00*/  @P0 IMAD R11, R2, R20, R21 ;  /* 0x00000014020b0224 */ /* 0x000fe400078e0215 */
[----:B------:R-:W-:-:S04]  /*0d10*/  @P0 IMAD.WIDE R12, R13, 0x8, R6 ;  /* 0x000000080d0c0825 */ /* 0x000fc800078e0206 */
[----:B------:R-:W-:Y:S01]  /*0d20*/  @P0 IMAD.WIDE R10, R11, 0x8, R6 ;  /* 0x000000080b0a0825 */ /* 0x000fe200078e0206 */
[----:B------:R-:W2:Y:S04]  /*0d30*/  @P0 LDG.E.64 R16, desc[UR12][R12.64] ;  /* 0x0000000c0c100981 */ /* 0x000ea8000c1e1b00 */
[----:B------:R-:W2:Y:S01]  /*0d40*/  @P0 LDG.E.64 R18, desc[UR12][R10.64] ;  /* 0x0000000c0a120981 */ /* 0x000ea2000c1e1b00 */
[----:B------:R-:W-:Y:S01]  /*0d50*/  @P0 IMAD.WIDE R24, R20, 0x8, R12 ;  /* 0x0000000814180825 */ /* 0x000fe200078e020c */
[----:B------:R-:W-:-:S04]  /*0d60*/  LOP3.LUT R22, R22, 0x1, RZ, 0xc0, !PT ;  /* 0x0000000116167812 */ /* 0x000fc800078ec0ff */
[----:B------:R-:W-:Y:S01]  /*0d70*/  ISETP.NE.U32.AND P1, PT, R22, 0x1, PT ;  /* 0x000000011600780c */ /* 0x000fe20003f25070 */
[----:B--2---:R-:W-:Y:S01]  /*0d80*/  @P0 DFMA R16, -R14, R16, R18 ;  /* 0x000000100e10022b */ /* 0x004fe20000000112 */
[----:B------:R-:W2:Y:S06]  /*0d90*/  @P0 LDG.E.64 R14, desc[UR12][R10.64+0x8] ;  /* 0x0000080c0a0e0981 */ /* 0x000eac000c1e1b00 */
[----:B------:R0:W-:Y:S04]  /*0da0*/  @P0 STG.E.64 desc[UR12][R10.64], R16 ;  /* 0x000000100a000986 */ /* 0x0001e8000c101b0c */
[----:B------:R-:W2:Y:S04]  /*0db0*/  @P0 LDG.E.64 R24, desc[UR12][R24.64] ;  /* 0x0000000c18180981 */ /* 0x000ea8000c1e1b00 */
[----:B------:R-:W2:Y:S01]  /*0dc0*/  @P0 LDG.E.64 R18, desc[UR12][R8.64] ;  /* 0x0000000c08120981 */ /* 0x000ea2000c1e1b00 */
[----:B------:R-:W-:-:S04]  /*0dd0*/  @P0 VIADD R21, R21, 0x2 ;  /* 0x0000000215150836 */ /* 0x000fc80000000000 */
[-C--:B------:R-:W-:Y:S02]  /*0de0*/  @!P1 IMAD R13, R21, R20.reuse, R3 ;  /* 0x00000014150d9224 */ /* 0x080fe400078e0203 */
[----:B------:R-:W-:Y:S01]  /*0df0*/  @!P1 IMAD R21, R2, R20, R21 ;  /* 0x0000001402159224 */ /* 0x000fe200078e0215 */
[----:B--2---:R-:W-:Y:S01]  /*0e00*/  @P0 DFMA R14, -R18, R24, R14 ;  /* 0x00000018120e022b */ /* 0x004fe2000000010e */
[----:B------:R-:W-:-:S04]  /*0e10*/  @!P1 IMAD.WIDE R18, R13, 0x8, R6 ;  /* 0x000000080d129825 */ /* 0x000fc800078e0206 */
[----:B------:R-:W-:Y:S02]  /*0e20*/  @!P1 IMAD.WIDE R12, R21, 0x8, R6 ;  /* 0x00000008150c9825 */ /* 0x000fe400078e0206 */
[----:B------:R3:W-:Y:S04]  /*0e30*/  @P0 STG.E.64 desc[UR12][R10.64+0x8], R14 ;  /* 0x0000080e0a000986 */ /* 0x0007e8000c101b0c */
[----:B0-----:R-:W2:Y:S04]  /*0e40*/  @!P1 LDG.E.64 R16, desc[UR12][R8.64] ;  /* 0x0000000c08109981 */ /* 0x001ea8000c1e1b00 */
[----:B------:R-:W2:Y:S04]  /*0e50*/  @!P1 LDG.E.64 R18, desc[UR12][R18.64] ;  /* 0x0000000c12129981 */ /* 0x000ea8000c1e1b00 */
[----:B------:R-:W2:Y:S02]  /*0e60*/  @!P1 LDG.E.64 R20, desc[UR12][R12.64] ;  /* 0x0000000c0c149981 */ /* 0x000ea4000c1e1b00 */
[----:B--2---:R-:W-:-:S07]  /*0e70*/  @!P1 DFMA R16, -R16, R18, R20 ;  /* 0x000000121010922b */ /* 0x004fce0000000114 */
[----:B------:R3:W-:Y:S04]  /*0e80*/  @!P1 STG.E.64 desc[UR12][R12.64], R16 ;  /* 0x000000100c009986 */ /* 0x0007e8000c101b0c */
.L_x_27:
[----:B------:R-:W-:Y:S01]  /*0e90*/  IADD3 R3, PT, PT, R3, 0x1, RZ ;  /* 0x0000000103037810 */ /* 0x000fe20007ffe0ff */
[----:B------:R-:W-:Y:S05]  /*0ea0*/  WARPSYNC.ALL ;  /* 0x0000000000007948 */ /* 0x000fea0003800000 */
[----:B------:R-:W-:Y:S01]  /*0eb0*/  BAR.SYNC.DEFER_BLOCKING 0x0 ;  /* 0x0000000000007b1d */ /* 0x000fe20000010000 */
[----:B------:R-:W-:Y:S01]  /*0ec0*/  ISETP.NE.AND P0, PT, R3, R0, PT ;  /* 0x000000000300720c */ /* 0x000fe20003f05270 */
[----:B------:R-:W-:Y:S02]  /*0ed0*/  VIADD R5, R5, 0x1 ;  /* 0x0000000105057836 */ /* 0x000fe40000000000 */
[----:B------:R-:W-:-:S10]  /*0ee0*/  VIADD R4, R4, 0x1 ;  /* 0x0000000104047836 */ /* 0x000fd40000000000 */
[----:B------:R-:W-:Y:S05]  /*0ef0*/  @P0 BRA `(.L_x_35) ;  /* 0xfffffff0008c0947 */ /* 0x000fea000383ffff */
[----:B------:R-:W-:Y:S05]  /*0f00*/  EXIT ;  /* 0x000000000000794d */ /* 0x000fea0003800000 */
        .weak           $__internal_1_$__cuda_sm20_div_rn_f64_full
        .type           $__internal_1_$__cuda_sm20_div_rn_f64_full,@function
        .size           $__internal_1_$__cuda_sm20_div_rn_f64_full,($__internal_2_$__cuda_sm20_dsqrt_rn_f64_mediumpath_v1 - $__internal_1_$__cuda_sm20_div_rn_f64_full)
$__internal_1_$__cuda_sm20_div_rn_f64_full:
[----:B------:R-:W-:Y:S01]  /*0f10*/  MOV R11, R13 ;  /* 0x0000000d000b7202 */ /* 0x000fe20000000f00 */
[----:B------:R-:W-:Y:S01]  /*0f20*/  IMAD.MOV.U32 R10, RZ, RZ, R12 ;  /* 0x000000ffff0a7224 */ /* 0x000fe200078e000c */
[----:B------:R-:W-:Y:S01]  /*0f30*/  FSETP.GEU.AND P0, PT, |R15|, 1.469367938527859385e-39, PT ;  /* 0x001000000f00780b */ /* 0x000fe20003f0e200 */
[----:B------:R-:W-:Y:S01]  /*0f40*/  IMAD.MOV.U32 R27, RZ, RZ, 0x1ca00000 ;  /* 0x1ca00000ff1b7424 */ /* 0x000fe200078e00ff */
[----:B------:R-:W-:Y:S01]  /*0f50*/  FSETP.GEU.AND P2, PT, |R11|, 1.469367938527859385e-39, PT ;  /* 0x001000000b00780b */ /* 0x000fe20003f4e200 */
[----:B------:R-:W-:Y:S01]  /*0f60*/  IMAD.MOV.U32 R16, RZ, RZ, R10 ;  /* 0x000000ffff107224 */ /* 0x000fe200078e000a */
[----:B------:R-:W-:Y:S01]  /*0f70*/  LOP3.LUT R12, R15, 0x800fffff, RZ, 0xc0, !PT ;  /* 0x800fffff0f0c7812 */ /* 0x000fe200078ec0ff */
[----:B------:R-:W-:Y:S01]  /*0f80*/  IMAD.MOV.U32 R18, RZ, RZ, 0x1 ;  /* 0x00000001ff127424 */ /* 0x000fe200078e00ff */
[----:B------:R-:W-:Y:S01]  /*0f90*/  LOP3.LUT R26, R11, 0x7ff00000, RZ, 0xc0, !PT ;  /* 0x7ff000000b1a7812 */ /* 0x000fe200078ec0ff */
[----:B------:R-:W-:Y:S01]  /*0fa0*/  BSSY.RECONVERGENT B0, `(.L_x_36) ;  /* 0x0000050000007945 */ /* 0x000fe20003800200 */
[----:B------:R-:W-:Y:S01]  /*0fb0*/  LOP3.LUT R13, R12, 0x3ff00000, RZ, 0xfc, !PT ;  /* 0x3ff000000c0d7812 */ /* 0x000fe200078efcff */
[----:B------:R-:W-:Y:S01]  /*0fc0*/  IMAD.MOV.U32 R12, RZ, RZ, R14 ;  /* 0x000000ffff0c7224 */ /* 0x000fe200078e000e */
[----:B------:R-:W-:-:S03]  /*0fd0*/  LOP3.LUT R29, R15, 0x7ff00000, RZ, 0xc0, !PT ;  /* 0x7ff000000f1d7812 */ /* 0x000fc600078ec0ff */
[----:B------:R-:W-:Y:S01]  /*0fe0*/  @!P0 DMUL R12, R14, 8.98846567431157953865e+307 ;  /* 0x7fe000000e0c8828 */ /* 0x000fe20000000000 */
[C---:B------:R-:W-:Y:S02]  /*0ff0*/  ISETP.GE.U32.AND P1, PT, R26.reuse, R29, PT ;  /* 0x0000001d1a00720c */ /* 0x040fe40003f26070 */
[----:B------:R-:W-:Y:S02]  /*1000*/  @!P2 LOP3.LUT R17, R15, 0x7ff00000, RZ, 0xc0, !PT ;  /* 0x7ff000000f11a812 */ /* 0x000fe400078ec0ff */
[----:B------:R-:W-:Y:S01]  /*1010*/  @!P2 MOV R20, RZ ;  /* 0x000000ff0014a202 */ /* 0x000fe20000000f00 */
[----:B------:R-:W0:Y:S01]  /*1020*/  MUFU.RCP64H R19, R13 ;  /* 0x0000000d00137308 */ /* 0x000e220000001800 */
[----:B------:R-:W-:Y:S02]  /*1030*/  @!P2 ISETP.GE.U32.AND P3, PT, R26, R17, PT ;  /* 0x000000111a00a20c */ /* 0x000fe40003f66070 */
[C---:B------:R-:W-:Y:S02]  /*1040*/  SEL R17, R27.reuse, 0x63400000, !P1 ;  /* 0x634000001b117807 */ /* 0x040fe40004800000 */
[----:B------:R-:W-:-:S02]  /*1050*/  @!P2 SEL R21, R27, 0x63400000, !P3 ;  /* 0x634000001b15a807 */ /* 0x000fc40005800000 */
[--C-:B------:R-:W-:Y:S02]  /*1060*/  LOP3.LUT R17, R17, 0x800fffff, R11.reuse, 0xf8, !PT ;  /* 0x800fffff11117812 */ /* 0x100fe400078ef80b */
[----:B------:R-:W-:Y:S02]  /*1070*/  @!P2 LOP3.LUT R21, R21, 0x80000000, R11, 0xf8, !PT ;  /* 0x800000001515a812 */ /* 0x000fe400078ef80b */
[----:B------:R-:W-:Y:S02]  /*1080*/  @!P0 LOP3.LUT R29, R13, 0x7ff00000, RZ, 0xc0, !PT ;  /* 0x7ff000000d1d8812 */ /* 0x000fe400078ec0ff */
[----:B------:R-:W-:-:S06]  /*1090*/  @!P2 LOP3.LUT R21, R21, 0x100000, RZ, 0xfc, !PT ;  /* 0x001000001515a812 */ /* 0x000fcc00078efcff */
        /* <DEDUP_REMOVED lines=12> */
[----:B------:R-:W-:Y:S02]  /*1160*/  ISETP.GT.U32.AND P0, PT, R18, 0x7feffffe, PT ;  /* 0x7feffffe1200780c */ /* 0x000fe40003f04070 */
[----:B------:R-:W-:-:S04]  /*1170*/  IADD3 R18, PT, PT, R29, -0x1, RZ ;  /* 0xffffffff1d127810 */ /* 0x000fc80007ffe0ff */
[----:B------:R-:W-:-:S13]  /*1180*/  ISETP.GT.U32.OR P0, PT, R18, 0x7feffffe, P0 ;  /* 0x7feffffe1200780c */ /* 0x000fda0000704470 */
[----:B------:R-:W-:Y:S05]  /*1190*/  @P0 BRA `(.L_x_37) ;  /* 0x00000000006c0947 */ /* 0x000fea0003800000 */
[----:B------:R-:W-:-:S04]  /*11a0*/  LOP3.LUT R11, R15, 0x7ff00000, RZ, 0xc0, !PT ;  /* 0x7ff000000f0b7812 */ /* 0x000fc800078ec0ff */
[CC--:B------:R-:W-:Y:S02]  /*11b0*/  VIADDMNMX R10, R26.reuse, -R11.reuse, 0xb9600000, !PT ;  /* 0xb96000001a0a7446 */ /* 0x0c0fe4000780090b */
[----:B------:R-:W-:Y:S02]  /*11c0*/  ISETP.GE.U32.AND P0, PT, R26, R11, PT ;  /* 0x0000000b1a00720c */ /* 0x000fe40003f06070 */
[----:B------:R-:W-:Y:S02]  /*11d0*/  VIMNMX R10, PT, PT, R10, 0x46a00000, PT ;  /* 0x46a000000a0a7848 */ /* 0x000fe40003fe0100 */
[----:B------:R-:W-:-:S05]  /*11e0*/  SEL R27, R27, 0x63400000, !P0 ;  /* 0x634000001b1b7807 */ /* 0x000fca0004000000 */
[----:B------:R-:W-:Y:S02]  /*11f0*/  IMAD.IADD R20, R10, 0x1, -R27 ;  /* 0x000000010a147824 */ /* 0x000fe400078e0a1b */
[----:B------:R-:W-:Y:S02]  /*1200*/  IMAD.MOV.U32 R10, RZ, RZ, RZ ;  /* 0x000000ffff0a7224 */ /* 0x000fe400078e00ff */
[----:B------:R-:W-:-:S06]  /*1210*/  VIADD R11, R20, 0x7fe00000 ;  /* 0x7fe00000140b7836 */ /* 0x000fcc0000000000 */
[----:B------:R-:W-:-:S10]  /*1220*/  DMUL R18, R22, R10 ;  /* 0x0000000a16127228 */ /* 0x000fd40000000000 */
[----:B------:R-:W-:-:S13]  /*1230*/  FSETP.GTU.AND P0, PT, |R19|, 1.469367938527859385e-39, PT ;  /* 0x001000001300780b */ /* 0x000fda0003f0c200 */
[----:B------:R-:W-:Y:S05]  /*1240*/  @P0 BRA `(.L_x_38) ;  /* 0x0000000000940947 */ /* 0x000fea0003800000 */
[----:B------:R-:W-:Y:S01]  /*1250*/  DFMA R12, R22, -R12, R16 ;  /* 0x8000000c160c722b */ /* 0x000fe20000000010 */
[----:B------:R-:W-:-:S09]  /*1260*/  MOV R10, RZ ;  /* 0x000000ff000a7202 */ /* 0x000fd20000000f00 */
[C---:B------:R-:W-:Y:S02]  /*1270*/  FSETP.NEU.AND P0, PT, R13.reuse, RZ, PT ;  /* 0x000000ff0d00720b */ /* 0x040fe40003f0d000 */
[----:B------:R-:W-:-:S04]  /*1280*/  LOP3.LUT R15, R13, 0x80000000, R15, 0x48, !PT ;  /* 0x800000000d0f7812 */ /* 0x000fc800078e480f */
[----:B------:R-:W-:-:S07]  /*1290*/  LOP3.LUT R11, R15, R11, RZ, 0xfc, !PT ;  /* 0x0000000b0f0b7212 */ /* 0x000fce00078efcff */
[----:B------:R-:W-:Y:S05]  /*12a0*/  @!P0 BRA `(.L_x_38) ;  /* 0x00000000007c8947 */ /* 0x000fea0003800000 */
[----:B------:R-:W-:Y:S01]  /*12b0*/  IMAD.MOV R13, RZ, RZ, -R20 ;  /* 0x000000ffff0d7224 */ /* 0x000fe200078e0a14 */
[----:B------:R-:W-:Y:S01]  /*12c0*/  DMUL.RP R10, R22, R10 ;  /* 0x0000000a160a7228 */ /* 0x000fe20000008000 */
[----:B------:R-:W-:-:S06]  /*12d0*/  IMAD.MOV.U32 R12, RZ, RZ, RZ ;  /* 0x000000ffff0c7224 */ /* 0x000fcc00078e00ff */
[----:B------:R-:W-:-:S03]  /*12e0*/  DFMA R12, R18, -R12, R22 ;  /* 0x8000000c120c722b */ /* 0x000fc60000000016 */
[----:B------:R-:W-:-:S03]  /*12f0*/  LOP3.LUT R15, R11, R15, RZ, 0x3c, !PT ;  /* 0x0000000f0b0f7212 */ /* 0x000fc600078e3cff */
[----:B------:R-:W-:-:S04]  /*1300*/  IADD3 R12, PT, PT, -R20, -0x43300000, RZ ;  /* 0xbcd00000140c7810 */ /* 0x000fc80007ffe1ff */
[----:B------:R-:W-:-:S04]  /*1310*/  FSETP.NEU.AND P0, PT, |R13|, R12, PT ;  /* 0x0000000c0d00720b */ /* 0x000fc80003f0d200 */
[----:B------:R-:W-:Y:S02]  /*1320*/  FSEL R18, R10, R18, !P0 ;  /* 0x000000120a127208 */ /* 0x000fe40004000000 */
[----:B------:R-:W-:Y:S01]  /*1330*/  FSEL R19, R15, R19, !P0 ;  /* 0x000000130f137208 */ /* 0x000fe20004000000 */
[----:B------:R-:W-:Y:S06]  /*1340*/  BRA `(.L_x_38) ;  /* 0x0000000000547947 */ /* 0x000fec0003800000 */
.L_x_37:
[----:B------:R-:W-:-:S14]  /*1350*/  DSETP.NAN.AND P0, PT, R10, R10, PT ;  /* 0x0000000a0a00722a */ /* 0x000fdc0003f08000 */
[----:B------:R-:W-:Y:S05]  /*1360*/  @P0 BRA `(.L_x_39) ;  /* 0x0000000000440947 */ /* 0x000fea0003800000 */
[----:B------:R-:W-:-:S14]  /*1370*/  DSETP.NAN.AND P0, PT, R14, R14, PT ;  /* 0x0000000e0e00722a */ /* 0x000fdc0003f08000 */
[----:B------:R-:W-:Y:S05]  /*1380*/  @P0 BRA `(.L_x_40) ;  /* 0x0000000000300947 */ /* 0x000fea0003800000 */
[----:B------:R-:W-:Y:S01]  /*1390*/  ISETP.NE.AND P0, PT, R20, R29, PT ;  /* 0x0000001d1400720c */ /* 0x000fe20003f05270 */
[----:B------:R-:W-:Y:S01]  /*13a0*/  IMAD.MOV.U32 R18, RZ, RZ, 0x0 ;  /* 0x00000000ff127424 */ /* 0x000fe200078e00ff */
[----:B------:R-:W-:-:S11]  /*13b0*/  MOV R19, 0xfff80000 ;  /* 0xfff8000000137802 */ /* 0x000fd60000000f00 */
[----:B------:R-:W-:Y:S05]  /*13c0*/  @!P0 BRA `(.L_x_38) ;  /* 0x0000000000348947 */ /* 0x000fea0003800000 */
[----:B------:R-:W-:Y:S02]  /*13d0*/  ISETP.NE.AND P0, PT, R20, 0x7ff00000, PT ;  /* 0x7ff000001400780c */ /* 0x000fe40003f05270 */
[----:B------:R-:W-:Y:S02]  /*13e0*/  LOP3.LUT R19, R11, 0x80000000, R15, 0x48, !PT ;  /* 0x800000000b137812 */ /* 0x000fe400078e480f */
[----:B------:R-:W-:-:S13]  /*13f0*/  ISETP.EQ.OR P0, PT, R29, RZ, !P0 ;  /* 0x000000ff1d00720c */ /* 0x000fda0004702670 */
[----:B------:R-:W-:Y:S01]  /*1400*/  @P0 LOP3.LUT R10, R19, 0x7ff00000, RZ, 0xfc, !PT ;  /* 0x7ff00000130a0812 */ /* 0x000fe200078efcff */
[----:B------:R-:W-:Y:S02]  /*1410*/  @!P0 IMAD.MOV.U32 R18, RZ, RZ, RZ ;  /* 0x000000ffff128224 */ /* 0x000fe400078e00ff */
[----:B------:R-:W-:Y:S02]  /*1420*/  @P0 IMAD.MOV.U32 R18, RZ, RZ, RZ ;  /* 0x000000ffff120224 */ /* 0x000fe400078e00ff */
[----:B------:R-:W-:Y:S01]  /*1430*/  @P0 IMAD.MOV.U32 R19, RZ, RZ, R10 ;  /* 0x000000ffff130224 */ /* 0x000fe200078e000a */
[----:B------:R-:W-:Y:S06]  /*1440*/  BRA `(.L_x_38) ;  /* 0x0000000000147947 */ /* 0x000fec0003800000 */
.L_x_40:
[----:B------:R-:W-:Y:S02]  /*1450*/  LOP3.LUT R19, R15, 0x80000, RZ, 0xfc, !PT ;  /* 0x000800000f137812 */ /* 0x000fe400078efcff */
[----:B------:R-:W-:Y:S01]  /*1460*/  MOV R18, R14 ;  /* 0x0000000e00127202 */ /* 0x000fe20000000f00 */
[----:B------:R-:W-:Y:S06]  /*1470*/  BRA `(.L_x_38) ;  /* 0x0000000000087947 */ /* 0x000fec0003800000 */
.L_x_39:
[----:B------:R-:W-:Y:S01]  /*1480*/  LOP3.LUT R19, R11, 0x80000, RZ, 0xfc, !PT ;  /* 0x000800000b137812 */ /* 0x000fe200078efcff */
[----:B------:R-:W-:-:S07]  /*1490*/  IMAD.MOV.U32 R18, RZ, RZ, R10 ;  /* 0x000000ffff127224 */ /* 0x000fce00078e000a */
.L_x_38:
[----:B------:R-:W-:Y:S05]  /*14a0*/  BSYNC.RECONVERGENT B0 ;  /* 0x0000000000007941 */ /* 0x000fea0003800200 */
.L_x_36:
[----:B------:R-:W-:Y:S02]  /*14b0*/  IMAD.MOV.U32 R10, RZ, RZ, R0 ;  /* 0x000000ffff0a7224 */ /* 0x000fe400078e0000 */
[----:B------:R-:W-:-:S04]  /*14c0*/  IMAD.MOV.U32 R11, RZ, RZ, 0x0 ;  /* 0x00000000ff0b7424 */ /* 0x000fc800078e00ff */
[----:B------:R-:W-:Y:S05]  /*14d0*/  RET.REL.NODEC R10 `(_Z5POTF2Pdiii) ;  /* 0xffffffe80ac87950 */ /* 0x000fea0003c3ffff */
        .weak           $__internal_2_$__cuda_sm20_dsqrt_rn_f64_mediumpath_v1
        .type           $__internal_2_$__cuda_sm20_dsqrt_rn_f64_mediumpath_v1,@function
        .size           $__internal_2_$__cuda_sm20_dsqrt_rn_f64_mediumpath_v1,(.L_x_48 - $__internal_2_$__cuda_sm20_dsqrt_rn_f64_mediumpath_v1)
$__internal_2_$__cuda_sm20_dsqrt_rn_f64_mediumpath_v1:
[----:B------:R-:W-:Y:S01]  /*14e0*/  ISETP.GE.U32.AND P0, PT, R16, -0x3400000, PT ;  /* 0xfcc000001000780c */ /* 0x000fe20003f06070 */
[----:B------:R-:W-:Y:S01]  /*14f0*/  BSSY.RECONVERGENT B2, `(.L_x_41) ;  /* 0x0000024000027945 */ /* 0x000fe20003800200 */
[----:B------:R-:W-:-:S11]  /*1500*/  MOV R18, R20 ;  /* 0x0000001400127202 */ /* 0x000fd60000000f00 */
[----:B------:R-:W-:Y:S05]  /*1510*/  @!P0 BRA `(.L_x_42) ;  /* 0x0000000000208947 */ /* 0x000fea0003800000 */
[----:B------:R-:W-:-:S10]  /*1520*/  DFMA.RM R8, R8, R18, R10 ;  /* 0x000000120808722b */ /* 0x000fd4000000400a */
[----:B------:R-:W-:-:S05]  /*1530*/  IADD3 R10, P0, PT, R8, 0x1, RZ ;  /* 0x00000001080a7810 */ /* 0x000fca0007f1e0ff */
[----:B------:R-:W-:-:S06]  /*1540*/  IMAD.X R11, RZ, RZ, R9, P0 ;  /* 0x000000ffff0b7224 */ /* 0x000fcc00000e0609 */
[----:B------:R-:W-:-:S08]  /*1550*/  DFMA.RP R12, -R8, R10, R12 ;  /* 0x0000000a080c722b */ /* 0x000fd0000000810c */
[----:B------:R-:W-:-:S06]  /*1560*/  DSETP.GT.AND P0, PT, R12, RZ, PT ;  /* 0x000000ff0c00722a */ /* 0x000fcc0003f04000 */
[----:B------:R-:W-:Y:S02]  /*1570*/  FSEL R8, R10, R8, P0 ;  /* 0x000000080a087208 */ /* 0x000fe40000000000 */
[----:B------:R-:W-:Y:S01]  /*1580*/  FSEL R9, R11, R9, P0 ;  /* 0x000000090b097208 */ /* 0x000fe20000000000 */
[----:B------:R-:W-:Y:S06]  /*1590*/  BRA `(.L_x_43) ;  /* 0x0000000000647947 */ /* 0x000fec0003800000 */
.L_x_42:
[----:B------:R-:W-:-:S14]  /*15a0*/  DSETP.NE.AND P0, PT, R12, RZ, PT ;  /* 0x000000ff0c00722a */ /* 0x000fdc0003f05000 */
[----:B------:R-:W-:Y:S05]  /*15b0*/  @!P0 BRA `(.L_x_44) ;  /* 0x0000000000588947 */ /* 0x000fea0003800000 */
[----:B------:R-:W-:-:S13]  /*15c0*/  ISETP.GE.AND P0, PT, R13, RZ, PT ;  /* 0x000000ff0d00720c */ /* 0x000fda0003f06270 */
[----:B------:R-:W-:Y:S02]  /*15d0*/  @!P0 IMAD.MOV.U32 R8, RZ, RZ, 0x0 ;  /* 0x00000000ff088424 */ /* 0x000fe400078e00ff */
[----:B------:R-:W-:Y:S01]  /*15e0*/  @!P0 IMAD.MOV.U32 R9, RZ, RZ, -0x80000 ;  /* 0xfff80000ff098424 */ /* 0x000fe200078e00ff */
[----:B------:R-:W-:Y:S06]  /*15f0*/  @!P0 BRA `(.L_x_43) ;  /* 0x00000000004c8947 */ /* 0x000fec0003800000 */
[----:B------:R-:W-:-:S13]  /*1600*/  ISETP.GT.AND P0, PT, R13, 0x7fefffff, PT ;  /* 0x7fefffff0d00780c */ /* 0x000fda0003f04270 */
[----:B------:R-:W-:Y:S05]  /*1610*/  @P0 BRA `(.L_x_44) ;  /* 0x0000000000400947 */ /* 0x000fea0003800000 */
[----:B------:R-:W-:Y:S01]  /*1620*/  DMUL R12, R12, 8.11296384146066816958e+31 ;  /* 0x469000000c0c7828 */ /* 0x000fe20000000000 */
[----:B------:R-:W-:Y:S01]  /*1630*/  MOV R8, RZ ;  /* 0x000000ff00087202 */ /* 0x000fe20000000f00 */
[----:B------:R-:W-:Y:S02]  /*1640*/  IMAD.MOV.U32 R16, RZ, RZ, 0x0 ;  /* 0x00000000ff107424 */ /* 0x000fe400078e00ff */
[----:B------:R-:W-:Y:S02]  /*1650*/  IMAD.MOV.U32 R17, RZ, RZ, 0x3fd80000 ;  /* 0x3fd80000ff117424 */ /* 0x000fe400078e00ff */
[----:B------:R-:W0:Y:S02]  /*1660*/  MUFU.RSQ64H R9, R13 ;  /* 0x0000000d00097308 */ /* 0x000e240000001c00 */
[----:B0-----:R-:W-:-:S08]  /*1670*/  DMUL R10, R8, R8 ;  /* 0x00000008080a7228 */ /* 0x001fd00000000000 */
[----:B------:R-:W-:-:S08]  /*1680*/  DFMA R10, R12, -R10, 1 ;  /* 0x3ff000000c0a742b */ /* 0x000fd0000000080a */
[----:B------:R-:W-:Y:S02]  /*1690*/  DFMA R16, R10, R16, 0.5 ;  /* 0x3fe000000a10742b */ /* 0x000fe40000000010 */
[----:B------:R-:W-:-:S08]  /*16a0*/  DMUL R10, R8, R10 ;  /* 0x0000000a080a7228 */ /* 0x000fd00000000000 */
[----:B------:R-:W-:-:S08]  /*16b0*/  DFMA R10, R16, R10, R8 ;  /* 0x0000000a100a722b */ /* 0x000fd00000000008 */
[----:B------:R-:W-:Y:S02]  /*16c0*/  DMUL R8, R12, R10 ;  /* 0x0000000a0c087228 */ /* 0x000fe40000000000 */
[----:B------:R-:W-:-:S06]  /*16d0*/  VIADD R11, R11, 0xfff00000 ;  /* 0xfff000000b0b7836 */ /* 0x000fcc0000000000 */
[----:B------:R-:W-:-:S08]  /*16e0*/  DFMA R16, R8, -R8, R12 ;  /* 0x800000080810722b */ /* 0x000fd0000000000c */
[----:B------:R-:W-:-:S10]  /*16f0*/  DFMA R8, R10, R16, R8 ;  /* 0x000000100a08722b */ /* 0x000fd40000000008 */
[----:B------:R-:W-:Y:S01]  /*1700*/  IADD3 R9, PT, PT, R9, -0x3500000, RZ ;  /* 0xfcb0000009097810 */ /* 0x000fe20007ffe0ff */
[----:B------:R-:W-:Y:S06]  /*1710*/  BRA `(.L_x_43) ;  /* 0x0000000000047947 */ /* 0x000fec0003800000 */
.L_x_44:
[----:B------:R-:W-:-:S11]  /*1720*/  DADD R8, R12, R12 ;  /* 0x000000000c087229 */ /* 0x000fd6000000000c */
.L_x_43:
[----:B------:R-:W-:Y:S05]  /*1730*/  BSYNC.RECONVERGENT B2 ;  /* 0x0000000000027941 */ /* 0x000fea0003800200 */
.L_x_41:
[----:B------:R-:W-:Y:S01]  /*1740*/  IMAD.MOV.U32 R22, RZ, RZ, R8 ;  /* 0x000000ffff167224 */ /* 0x000fe200078e0008 */
[----:B------:R-:W-:Y:S01]  /*1750*/  MOV R8, R0 ;  /* 0x0000000000087202 */ /* 0x000fe20000000f00 */
[----:B------:R-:W-:Y:S02]  /*1760*/  IMAD.MOV.U32 R23, RZ, RZ, R9 ;  /* 0x000000ffff177224 */ /* 0x000fe400078e0009 */
[----:B------:R-:W-:-:S04]  /*1770*/  IMAD.MOV.U32 R9, RZ, RZ, 0x0 ;  /* 0x00000000ff097424 */ /* 0x000fc800078e00ff */
[----:B------:R-:W-:Y:S05]  /*1780*/  RET.REL.NODEC R8 `(_Z5POTF2Pdiii) ;  /* 0xffffffe8081c7950 */ /* 0x000fea0003c3ffff */
.L_x_45:
        /* <DEDUP_REMOVED lines=15> */
.L_x_48:


//--------------------- .nv.shared.reserved.0     --------------------------
	.section	.nv.shared.reserved.0,"aw",@nobits
	.weak		__nv_reservedSMEM_offset_0_alias
	.size		__nv_reservedSMEM_offset_0_alias, 0, 64
	.other		__nv_reservedSMEM_offset_0_alias,@"STO_CUDA_RESERVED_SHARED STV_DEFAULT"
__nv_reservedSMEM_offset_0_alias:
	.zero		0
	.zero		64


//--------------------- .nv.constant0._Z4RKSYPdiii --------------------------
	.section	.nv.constant0._Z4RKSYPdiii,"a",@progbits
	.sectionflags	@""
	.align	4
.nv.constant0._Z4RKSYPdiii:
	.zero		916


//--------------------- .nv.constant0._Z4TRSMPdiii --------------------------
	.section	.nv.constant0._Z4TRSMPdiii,"a",@progbits
	.sectionflags	@""
	.align	4
.nv.constant0._Z4TRSMPdiii:
	.zero		916


//--------------------- .nv.constant0._Z5POTF2Pdiii --------------------------
	.section	.nv.constant0._Z5POTF2Pdiii,"a",@progbits
	.sectionflags	@""
	.align	4
.nv.constant0._Z5POTF2Pdiii:
	.zero		916


//--------------------- SYMBOLS --------------------------

	.type		.nv.reservedSmem.offset0,@object
	.size		.nv.reservedSmem.offset0,0x4
